// auto-generated by cutlass_sweep.gemm — config: {"arch": "sm_90", "cluster_m": 2, "cluster_n": 1, "dtype": "int8", "dtype_b": "int8", "layout": "nt", "stages": 0, "tile_k": 64, "tile_m": 256, "tile_n": 80}
#include "cutlass/cutlass.h"
#include "cutlass/gemm/collective/collective_builder.hpp"
#include "cutlass/gemm/device/gemm_universal_adapter.h"
#include "cutlass/gemm/kernel/gemm_universal.hpp"
#include "cutlass/epilogue/collective/collective_builder.hpp"

using ElemA = int8_t;
using ElemB = int8_t;
using ElemCD = int8_t;
using Acc  = int32_t;
using TileShape    = cute::Shape<cute::_256, cute::_80, cute::_64>;
using ClusterShape = cute::Shape<cute::_2, cute::_1, cute::_1>;

using CollectiveEpilogue = typename cutlass::epilogue::collective::CollectiveBuilder<
    cutlass::arch::Sm90, cutlass::arch::OpClassTensorOp,
    TileShape, ClusterShape,
    cutlass::epilogue::collective::EpilogueTileAuto,
    Acc, Acc,
    ElemCD, cutlass::layout::RowMajor, 128 / cutlass::sizeof_bits<ElemCD>::value,
    ElemCD, cutlass::layout::RowMajor, 128 / cutlass::sizeof_bits<ElemCD>::value,
    cutlass::epilogue::collective::EpilogueScheduleAuto
  >::CollectiveOp;

using CollectiveMainloop = typename cutlass::gemm::collective::CollectiveBuilder<
    cutlass::arch::Sm90, cutlass::arch::OpClassTensorOp,
    ElemA, cutlass::layout::RowMajor, 128 / cutlass::sizeof_bits<ElemA>::value,
    ElemB, cutlass::layout::ColumnMajor, 128 / cutlass::sizeof_bits<ElemB>::value,
    Acc,
    TileShape, ClusterShape,
    cutlass::gemm::collective::StageCountAutoCarveout<static_cast<int>(sizeof(typename CollectiveEpilogue::SharedStorage))>,
    cutlass::gemm::collective::KernelScheduleAuto
  >::CollectiveOp;

using GemmKernel = cutlass::gemm::kernel::GemmUniversal<
    cute::Shape<int,int,int,int>,
    CollectiveMainloop,
    CollectiveEpilogue
>;
using Gemm = cutlass::gemm::device::GemmUniversalAdapter<GemmKernel>;

// Force the device kernel symbol into the cubin without needing a host main.
auto* _anchor = &cutlass::device_kernel<GemmKernel>;


// ===== COMPILED SASS (sm_90a) =====

	.target	sm_90a

	.elftype	@"ET_EXEC"


//--------------------- .note.nv.tkinfo           --------------------------
	.section	.note.nv.tkinfo,"",@"SHT_NOTE"
	.sectionflags	@"SHF_NOTE_NV_TKINFO"
	.tkinfo
        /*0018*/ 	.word	0x00000002
        /*0030*/ 	.string	""
        /*0030*/ 	.string	"ptxas"
        /*0030*/ 	.string	"Cuda compilation tools, release 13.0, V13.0.88"
        /*0030*/ 	.string	"Build cuda_13.0.r13.0/compiler.36424714_0"
        /*0030*/ 	.string	"-arch sm_90a -m 64 "



//--------------------- .note.nv.cuinfo           --------------------------
	.section	.note.nv.cuinfo,"",@"SHT_NOTE"
	.sectionflags	@"SHF_NOTE_NV_CUINFO"
        /*0018*/ 	.short	0x0002
        /*001a*/ 	.short	0x005a
        /*001c*/ 	.short	0x0082
	.zero		2


//--------------------- .nv.info                  --------------------------
	.section	.nv.info,"",@"SHT_CUDA_INFO"
	.align	4


	//----- nvinfo : EIATTR_REGCOUNT
	.align		4
        /*0000*/ 	.byte	0x04, 0x2f
        /*0002*/ 	.short	(.L_15 - .L_14)
	.align		4
.L_14:
        /*0004*/ 	.word	index@(_ZN7cutlass13device_kernelINS_4gemm6kernel13GemmUniversalIN4cute5tupleIJiiiiEEENS1_10collective13CollectiveMmaINS1_34MainloopSm90TmaGmmaWarpSpecializedILi10ENS5_IJNS4_1CILi2EEENSA_ILi1EEESC_EEENS1_35KernelTmaWarpSpecializedCooperativeEEENS5_IJNSA_ILi256EEENSA_ILi80EEENSA_ILi64EEEEEEaNS5_IJlSC_lEEEaSK_NS4_8TiledMMAINS4_8MMA_AtomIJNS4_4SM904GMMA26MMA_64x16x32_S32S8S8_SS_TNEEEENS4_6LayoutISD_NS5_IJSC_NSA_ILi0EEESS_EEEEENS5_IJNS4_10UnderscoreESV_SV_EEEEENS4_13SM90_TMA_LOADENS4_14ComposedLayoutINS4_7SwizzleILi2ELi4ELi3EEENS4_18smem_ptr_flag_bitsILi8EEENSR_INS5_IJNSA_ILi8EEESI_EEENS5_IJSI_SC_EEEEEEEvNS4_8identityENS4_23SM90_TMA_LOAD_MULTICASTES18_vS19_EENS_8epilogue10collective6detail29Sm90TmaWarpSpecializedAdapterINS1D_15DefaultEpilogueIaSK_SK_NS1C_6thread17LinearCombinationIaLi1EiiLNS1H_9ScaleType4KindE0ELNS_15FloatRoundStyleE2EaEENS1_15EpilogueDefaultEEEEEvvEEEEvNT_6ParamsE)
        /*0008*/ 	.word	0x000000a8


	//----- nvinfo : EIATTR_FRAME_SIZE
	.align		4
.L_15:
        /*000c*/ 	.byte	0x04, 0x11
        /*000e*/ 	.short	(.L_17 - .L_16)
	.align		4
.L_16:
        /*0010*/ 	.word	index@(_ZN7cutlass13device_kernelINS_4gemm6kernel13GemmUniversalIN4cute5tupleIJiiiiEEENS1_10collective13CollectiveMmaINS1_34MainloopSm90TmaGmmaWarpSpecializedILi10ENS5_IJNS4_1CILi2EEENSA_ILi1EEESC_EEENS1_35KernelTmaWarpSpecializedCooperativeEEENS5_IJNSA_ILi256EEENSA_ILi80EEENSA_ILi64EEEEEEaNS5_IJlSC_lEEEaSK_NS4_8TiledMMAINS4_8MMA_AtomIJNS4_4SM904GMMA26MMA_64x16x32_S32S8S8_SS_TNEEEENS4_6LayoutISD_NS5_IJSC_NSA_ILi0EEESS_EEEEENS5_IJNS4_10UnderscoreESV_SV_EEEEENS4_13SM90_TMA_LOADENS4_14ComposedLayoutINS4_7SwizzleILi2ELi4ELi3EEENS4_18smem_ptr_flag_bitsILi8EEENSR_INS5_IJNSA_ILi8EEESI_EEENS5_IJSI_SC_EEEEEEEvNS4_8identityENS4_23SM90_TMA_LOAD_MULTICASTES18_vS19_EENS_8epilogue10collective6detail29Sm90TmaWarpSpecializedAdapterINS1D_15DefaultEpilogueIaSK_SK_NS1C_6thread17LinearCombinationIaLi1EiiLNS1H_9ScaleType4KindE0ELNS_15FloatRoundStyleE2EaEENS1_15EpilogueDefaultEEEEEvvEEEEvNT_6ParamsE)
        /*0014*/ 	.word	0x00000000


	//----- nvinfo : EIATTR_MIN_STACK_SIZE
	.align		4
.L_17:
        /*0018*/ 	.byte	0x04, 0x12
        /*001a*/ 	.short	(.L_19 - .L_18)
	.align		4
.L_18:
        /*001c*/ 	.word	index@(_ZN7cutlass13device_kernelINS_4gemm6kernel13GemmUniversalIN4cute5tupleIJiiiiEEENS1_10collective13CollectiveMmaINS1_34MainloopSm90TmaGmmaWarpSpecializedILi10ENS5_IJNS4_1CILi2EEENSA_ILi1EEESC_EEENS1_35KernelTmaWarpSpecializedCooperativeEEENS5_IJNSA_ILi256EEENSA_ILi80EEENSA_ILi64EEEEEEaNS5_IJlSC_lEEEaSK_NS4_8TiledMMAINS4_8MMA_AtomIJNS4_4SM904GMMA26MMA_64x16x32_S32S8S8_SS_TNEEEENS4_6LayoutISD_NS5_IJSC_NSA_ILi0EEESS_EEEEENS5_IJNS4_10UnderscoreESV_SV_EEEEENS4_13SM90_TMA_LOADENS4_14ComposedLayoutINS4_7SwizzleILi2ELi4ELi3EEENS4_18smem_ptr_flag_bitsILi8EEENSR_INS5_IJNSA_ILi8EEESI_EEENS5_IJSI_SC_EEEEEEEvNS4_8identityENS4_23SM90_TMA_LOAD_MULTICASTES18_vS19_EENS_8epilogue10collective6detail29Sm90TmaWarpSpecializedAdapterINS1D_15DefaultEpilogueIaSK_SK_NS1C_6thread17LinearCombinationIaLi1EiiLNS1H_9ScaleType4KindE0ELNS_15FloatRoundStyleE2EaEENS1_15EpilogueDefaultEEEEEvvEEEEvNT_6ParamsE)
        /*0020*/ 	.word	0x00000000
.L_19:


//--------------------- .nv.compat                --------------------------
	.section	.nv.compat,"",@"SHT_CUDA_COMPAT_INFO"
	.align	4
        /*0000*/ 	.byte	0x02, 0x09, 0x01, 0x00, 0x02, 0x02, 0x04, 0x00, 0x02, 0x05, 0x05, 0x00, 0x03, 0x07, 0x01, 0x01
        /*0010*/ 	.byte	0x02, 0x03, 0x01, 0x00, 0x02, 0x06, 0x01, 0x00, 0x04, 0x0b, 0x08, 0x00, 0x00, 0x00, 0x00, 0x00
        /*0020*/ 	.byte	0x00, 0x00, 0x00, 0x00


//--------------------- .nv.info._ZN7cutlass13device_kernelINS_4gemm6kernel13GemmUniversalIN4cute5tupleIJiiiiEEENS1_10collective13CollectiveMmaINS1_34MainloopSm90TmaGmmaWarpSpecializedILi10ENS5_IJNS4_1CILi2EEENSA_ILi1EEESC_EEENS1_35KernelTmaWarpSpecializedCooperativeEEENS5_IJNSA_ILi256EEENSA_ILi80EEENSA_ILi64EEEEEEaNS5_IJlSC_lEEEaSK_NS4_8TiledMMAINS4_8MMA_AtomIJNS4_4SM904GMMA26MMA_64x16x32_S32S8S8_SS_TNEEEENS4_6LayoutISD_NS5_IJSC_NSA_ILi0EEESS_EEEEENS5_IJNS4_10UnderscoreESV_SV_EEEEENS4_13SM90_TMA_LOADENS4_14ComposedLayoutINS4_7SwizzleILi2ELi4ELi3EEENS4_18smem_ptr_flag_bitsILi8EEENSR_INS5_IJNSA_ILi8EEESI_EEENS5_IJSI_SC_EEEEEEEvNS4_8identityENS4_23SM90_TMA_LOAD_MULTICASTES18_vS19_EENS_8epilogue10collective6detail29Sm90TmaWarpSpecializedAdapterINS1D_15DefaultEpilogueIaSK_SK_NS1C_6thread17LinearCombinationIaLi1EiiLNS1H_9ScaleType4KindE0ELNS_15FloatRoundStyleE2EaEENS1_15EpilogueDefaultEEEEEvvEEEEvNT_6ParamsE --------------------------
	.section	.nv.info._ZN7cutlass13device_kernelINS_4gemm6kernel13GemmUniversalIN4cute5tupleIJiiiiEEENS1_10collective13CollectiveMmaINS1_34MainloopSm90TmaGmmaWarpSpecializedILi10ENS5_IJNS4_1CILi2EEENSA_ILi1EEESC_EEENS1_35KernelTmaWarpSpecializedCooperativeEEENS5_IJNSA_ILi256EEENSA_ILi80EEENSA_ILi64EEEEEEaNS5_IJlSC_lEEEaSK_NS4_8TiledMMAINS4_8MMA_AtomIJNS4_4SM904GMMA26MMA_64x16x32_S32S8S8_SS_TNEEEENS4_6LayoutISD_NS5_IJSC_NSA_ILi0EEESS_EEEEENS5_IJNS4_10UnderscoreESV_SV_EEEEENS4_13SM90_TMA_LOADENS4_14ComposedLayoutINS4_7SwizzleILi2ELi4ELi3EEENS4_18smem_ptr_flag_bitsILi8EEENSR_INS5_IJNSA_ILi8EEESI_EEENS5_IJSI_SC_EEEEEEEvNS4_8identityENS4_23SM90_TMA_LOAD_MULTICASTES18_vS19_EENS_8epilogue10collective6detail29Sm90TmaWarpSpecializedAdapterINS1D_15DefaultEpilogueIaSK_SK_NS1C_6thread17LinearCombinationIaLi1EiiLNS1H_9ScaleType4KindE0ELNS_15FloatRoundStyleE2EaEENS1_15EpilogueDefaultEEEEEvvEEEEvNT_6ParamsE,"",@"SHT_CUDA_INFO"
	.sectionflags	@""
	.align	4


	//----- nvinfo : EIATTR_CUDA_API_VERSION
	.align		4
        /*0000*/ 	.byte	0x04, 0x37
        /*0002*/ 	.short	(.L_21 - .L_20)
.L_20:
        /*0004*/ 	.word	0x00000082


	//----- nvinfo : EIATTR_KPARAM_INFO
	.align		4
.L_21:
        /*0008*/ 	.byte	0x04, 0x17
        /*000a*/ 	.short	(.L_23 - .L_22)
.L_22:
        /*000c*/ 	.word	0x00000000
        /*0010*/ 	.short	0x0000
        /*0012*/ 	.short	0x0070
        /*0014*/ 	.byte	0x00, 0xf0, 0x01, 0x10


	//----- nvinfo : EIATTR_SPARSE_MMA_MASK
	.align		4
.L_23:
        /*0018*/ 	.byte	0x03, 0x50
        /*001a*/ 	.short	0x0000


	//----- nvinfo : EIATTR_MAXREG_COUNT
	.align		4
        /*001c*/ 	.byte	0x03, 0x1b
        /*001e*/ 	.short	0x00a8


	//----- nvinfo : EIATTR_NUM_BARRIERS
	.align		4
        /*0020*/ 	.byte	0x02, 0x4c
        /*0022*/ 	.byte	0x01
	.zero		1


	//----- nvinfo : EIATTR_EXTERNS
	.align		4
        /*0024*/ 	.byte	0x04, 0x0f
        /*0026*/ 	.short	(.L_25 - .L_24)


	//   ....[0]....
	.align		4
.L_24:
        /*0028*/ 	.word	index@(__assertfail)


	//----- nvinfo : EIATTR_MERCURY_ISA_VERSION
	.align		4
.L_25:
        /*002c*/ 	.byte	0x03, 0x5f
        /*002e*/ 	.short	0x0101


	//----- nvinfo : EIATTR_INT_WARP_WIDE_INSTR_OFFSETS
	.align		4
        /*0030*/ 	.byte	0x04, 0x31
        /*0032*/ 	.short	(.L_27 - .L_26)


	//   ....[0]....
.L_26:
        /*0034*/ 	.word	0x00000570


	//   ....[1]....
        /*0038*/ 	.word	0x000005a0


	//   ....[2]....
        /*003c*/ 	.word	0x00000760


	//----- nvinfo : EIATTR_COOP_GROUP_MASK_REGIDS
	.align		4
.L_27:
        /*0040*/ 	.byte	0x04, 0x29
        /*0042*/ 	.short	(.L_29 - .L_28)


	//   ....[0]....
.L_28:
        /*0044*/ 	.word	0xffffffff


	//   ....[1]....
        /*0048*/ 	.word	0xffffffff


	//   ....[2]....
        /*004c*/ 	.word	0xffffffff


	//   ....[3]....
        /*0050*/ 	.word	0xffffffff


	//   ....[4]....
        /*0054*/ 	.word	0xffffffff


	//   ....[5]....
        /*0058*/ 	.word	0xffffffff


	//----- nvinfo : EIATTR_COOP_GROUP_INSTR_OFFSETS
	.align		4
.L_29:
        /*005c*/ 	.byte	0x04, 0x28
        /*005e*/ 	.short	(.L_31 - .L_30)


	//   ....[0]....
.L_30:
        /*0060*/ 	.word	0x00000060


	//   ....[1]....
        /*0064*/ 	.word	0x00000070


	//   ....[2]....
        /*0068*/ 	.word	0x00000130


	//   ....[3]....
        /*006c*/ 	.word	0x000003c0


	//   ....[4]....
        /*0070*/ 	.word	0x000008e0


	//   ....[5]....
        /*0074*/ 	.word	0x00001310


	//----- nvinfo : EIATTR_REG_RECONFIG
	.align		4
.L_31:
        /*0078*/ 	.byte	0x01, 0x54
	.zero		2


	//----- nvinfo : EIATTR_SYSCALL_OFFSETS
	.align		4
        /*007c*/ 	.byte	0x04, 0x46
        /*007e*/ 	.short	(.L_33 - .L_32)


	//   ....[0]....
.L_32:
        /*0080*/ 	.word	0x000014e0


	//----- nvinfo : EIATTR_MBARRIER_INSTR_OFFSETS
	.align		4
.L_33:
        /*0084*/ 	.byte	0x04, 0x39
        /*0086*/ 	.short	(.L_35 - .L_34)


	//   ....[0]....
.L_34:
        /*0088*/ 	.word	0x00000250
        /*008c*/ 	.word	0x000000ff
        /*0090*/ 	.word	0x00000000
        /*0094*/ 	.short	0x0100
        /*0096*/ 	.byte	0x08
	.zero		1


	//   ....[1]....
        /*0098*/ 	.word	0x00000260
        /*009c*/ 	.word	0x000000ff
        /*00a0*/ 	.word	0x00000050
        /*00a4*/ 	.short	0x0100
        /*00a6*/ 	.byte	0x08
	.zero		1


	//   ....[2]....
        /*00a8*/ 	.word	0x00000270
        /*00ac*/ 	.word	0x000000ff
        /*00b0*/ 	.word	0x00000008
        /*00b4*/ 	.short	0x0100
        /*00b6*/ 	.byte	0x08
	.zero		1


	//   ....[3]....
        /*00b8*/ 	.word	0x00000280
        /*00bc*/ 	.word	0x000000ff
        /*00c0*/ 	.word	0x00000058
        /*00c4*/ 	.short	0x0100
        /*00c6*/ 	.byte	0x08
	.zero		1


	//   ....[4]....
        /*00c8*/ 	.word	0x00000290
        /*00cc*/ 	.word	0x000000ff
        /*00d0*/ 	.word	0x00000010
        /*00d4*/ 	.short	0x0100
        /*00d6*/ 	.byte	0x08
	.zero		1


	//   ....[5]....
        /*00d8*/ 	.word	0x000002a0
        /*00dc*/ 	.word	0x000000ff
        /*00e0*/ 	.word	0x00000060
        /*00e4*/ 	.short	0x0100
        /*00e6*/ 	.byte	0x08
	.zero		1


	//   ....[6]....
        /*00e8*/ 	.word	0x000002b0
        /*00ec*/ 	.word	0x000000ff
        /*00f0*/ 	.word	0x00000018
        /*00f4*/ 	.short	0x0100
        /*00f6*/ 	.byte	0x08
	.zero		1


	//   ....[7]....
        /*00f8*/ 	.word	0x000002c0
        /*00fc*/ 	.word	0x000000ff
        /*0100*/ 	.word	0x00000068
        /*0104*/ 	.short	0x0100
        /*0106*/ 	.byte	0x08
	.zero		1


	//   ....[8]....
        /*0108*/ 	.word	0x000002d0
        /*010c*/ 	.word	0x000000ff
        /*0110*/ 	.word	0x00000020
        /*0114*/ 	.short	0x0100
        /*0116*/ 	.byte	0x08
	.zero		1


	//   ....[9]....
        /*0118*/ 	.word	0x000002e0
        /*011c*/ 	.word	0x000000ff
        /*0120*/ 	.word	0x00000070
        /*0124*/ 	.short	0x0100
        /*0126*/ 	.byte	0x08
	.zero		1


	//   ....[10]....
        /*0128*/ 	.word	0x000002f0
        /*012c*/ 	.word	0x000000ff
        /*0130*/ 	.word	0x00000028
        /*0134*/ 	.short	0x0100
        /*0136*/ 	.byte	0x08
	.zero		1


	//   ....[11]....
        /*0138*/ 	.word	0x00000300
        /*013c*/ 	.word	0x000000ff
        /*0140*/ 	.word	0x00000078
        /*0144*/ 	.short	0x0100
        /*0146*/ 	.byte	0x08
	.zero		1


	//   ....[12]....
        /*0148*/ 	.word	0x00000310
        /*014c*/ 	.word	0x000000ff
        /*0150*/ 	.word	0x00000030
        /*0154*/ 	.short	0x0100
        /*0156*/ 	.byte	0x08
	.zero		1


	//   ....[13]....
        /*0158*/ 	.word	0x00000320
        /*015c*/ 	.word	0x000000ff
        /*0160*/ 	.word	0x00000080
        /*0164*/ 	.short	0x0100
        /*0166*/ 	.byte	0x08
	.zero		1


	//   ....[14]....
        /*0168*/ 	.word	0x00000330
        /*016c*/ 	.word	0x000000ff
        /*0170*/ 	.word	0x00000038
        /*0174*/ 	.short	0x0100
        /*0176*/ 	.byte	0x08
	.zero		1


	//   ....[15]....
        /*0178*/ 	.word	0x00000340
        /*017c*/ 	.word	0x000000ff
        /*0180*/ 	.word	0x00000088
        /*0184*/ 	.short	0x0100
        /*0186*/ 	.byte	0x08
	.zero		1


	//   ....[16]....
        /*0188*/ 	.word	0x00000350
        /*018c*/ 	.word	0x000000ff
        /*0190*/ 	.word	0x00000040
        /*0194*/ 	.short	0x0100
        /*0196*/ 	.byte	0x08
	.zero		1


	//   ....[17]....
        /*0198*/ 	.word	0x00000360
        /*019c*/ 	.word	0x000000ff
        /*01a0*/ 	.word	0x00000090
        /*01a4*/ 	.short	0x0100
        /*01a6*/ 	.byte	0x08
	.zero		1


	//   ....[18]....
        /*01a8*/ 	.word	0x00000370
        /*01ac*/ 	.word	0x000000ff
        /*01b0*/ 	.word	0x00000048
        /*01b4*/ 	.short	0x0100
        /*01b6*/ 	.byte	0x08
	.zero		1


	//   ....[19]....
        /*01b8*/ 	.word	0x00000380
        /*01bc*/ 	.word	0x000000ff
        /*01c0*/ 	.word	0x00000098
        /*01c4*/ 	.short	0x0100
        /*01c6*/ 	.byte	0x08
	.zero		1


	//   ....[20]....
        /*01c8*/ 	.word	0x000007e0
        /*01cc*/ 	.word	0x000000ff
        /*01d0*/ 	.word	0x000000b0
        /*01d4*/ 	.short	0x0100
        /*01d6*/ 	.byte	0x06
	.zero		1


	//   ....[21]....
        /*01d8*/ 	.word	0x00000870
        /*01dc*/ 	.word	0x000000ff
        /*01e0*/ 	.word	0x000000b8
        /*01e4*/ 	.short	0x0100
        /*01e6*/ 	.byte	0x06
	.zero		1


	//   ....[22]....
        /*01e8*/ 	.word	0x000015b0
        /*01ec*/ 	.word	0x00000003
        /*01f0*/ 	.word	0x00000000
        /*01f4*/ 	.short	0x010a
        /*01f6*/ 	.byte	0x3f
	.zero		1


	//   ....[23]....
        /*01f8*/ 	.word	0x000015f0
        /*01fc*/ 	.word	0x00000003
        /*0200*/ 	.word	0x00000000
        /*0204*/ 	.short	0x010a
        /*0206*/ 	.byte	0x3f
	.zero		1


	//   ....[24]....
        /*0208*/ 	.word	0x00001f80
        /*020c*/ 	.word	0x00000005
        /*0210*/ 	.word	0x00000000
        /*0214*/ 	.short	0x010a
        /*0216*/ 	.byte	0x3f
	.zero		1


	//   ....[25]....
        /*0218*/ 	.word	0x00001fc0
        /*021c*/ 	.word	0x00000005
        /*0220*/ 	.word	0x00000000
        /*0224*/ 	.short	0x010a
        /*0226*/ 	.byte	0x3f
	.zero		1


	//   ....[26]....
        /*0228*/ 	.word	0x000027f0
        /*022c*/ 	.word	0x00000005
        /*0230*/ 	.word	0x00000000
        /*0234*/ 	.short	0x0101
        /*0236*/ 	.byte	0x3f
	.zero		1


	//   ....[27]....
        /*0238*/ 	.word	0x00002a10
        /*023c*/ 	.word	0x00000003
        /*0240*/ 	.word	0x00000000
        /*0244*/ 	.short	0x0101
        /*0246*/ 	.byte	0x3f
	.zero		1


	//   ....[28]....
        /*0248*/ 	.word	0x00007c70
        /*024c*/ 	.word	0x00000017
        /*0250*/ 	.word	0x00000050
        /*0254*/ 	.short	0x010a
        /*0256*/ 	.byte	0x3f
	.zero		1


	//   ....[29]....
        /*0258*/ 	.word	0x00007fe0
        /*025c*/ 	.word	0x00000003
        /*0260*/ 	.word	0x000000b8
        /*0264*/ 	.short	0x0101
        /*0266*/ 	.byte	0x3f
	.zero		1


	//   ....[30]....
        /*0268*/ 	.word	0x00008740
        /*026c*/ 	.word	0x00000007
        /*0270*/ 	.word	0x00000000
        /*0274*/ 	.short	0x010a
        /*0276*/ 	.byte	0x3f
	.zero		1


	//   ....[31]....
        /*0278*/ 	.word	0x000087c0
        /*027c*/ 	.word	0x00000008
        /*0280*/ 	.word	0x00000000
        /*0284*/ 	.short	0x010a
        /*0286*/ 	.byte	0x3f
	.zero		1


	//   ....[32]....
        /*0288*/ 	.word	0x00008850
        /*028c*/ 	.word	0x00000009
        /*0290*/ 	.word	0x00000000
        /*0294*/ 	.short	0x010a
        /*0296*/ 	.byte	0x3f
	.zero		1


	//   ....[33]....
        /*0298*/ 	.word	0x000088e0
        /*029c*/ 	.word	0x00000008
        /*02a0*/ 	.word	0x00000000
        /*02a4*/ 	.short	0x010a
        /*02a6*/ 	.byte	0x3f
	.zero		1


	//   ....[34]....
        /*02a8*/ 	.word	0x00008970
        /*02ac*/ 	.word	0x00000009
        /*02b0*/ 	.word	0x00000000
        /*02b4*/ 	.short	0x010a
        /*02b6*/ 	.byte	0x3f
	.zero		1


	//   ....[35]....
        /*02b8*/ 	.word	0x00008a00
        /*02bc*/ 	.word	0x00000008
        /*02c0*/ 	.word	0x00000000
        /*02c4*/ 	.short	0x010a
        /*02c6*/ 	.byte	0x3f
	.zero		1


	//   ....[36]....
        /*02c8*/ 	.word	0x00008a90
        /*02cc*/ 	.word	0x00000009
        /*02d0*/ 	.word	0x00000000
        /*02d4*/ 	.short	0x010a
        /*02d6*/ 	.byte	0x3f
	.zero		1


	//   ....[37]....
        /*02d8*/ 	.word	0x00008b20
        /*02dc*/ 	.word	0x00000008
        /*02e0*/ 	.word	0x00000000
        /*02e4*/ 	.short	0x010a
        /*02e6*/ 	.byte	0x3f
	.zero		1


	//   ....[38]....
        /*02e8*/ 	.word	0x00008bb0
        /*02ec*/ 	.word	0x0000000b
        /*02f0*/ 	.word	0x00000000
        /*02f4*/ 	.short	0x010a
        /*02f6*/ 	.byte	0x3f
	.zero		1


	//   ....[39]....
        /*02f8*/ 	.word	0x00008c40
        /*02fc*/ 	.word	0x00000003
        /*0300*/ 	.word	0x00000000
        /*0304*/ 	.short	0x010a
        /*0306*/ 	.byte	0x3f
	.zero		1


	//   ....[40]....
        /*0308*/ 	.word	0x00008ca0
        /*030c*/ 	.word	0x00000003
        /*0310*/ 	.word	0x00000000
        /*0314*/ 	.short	0x010a
        /*0316*/ 	.byte	0x3f
	.zero		1


	//   ....[41]....
        /*0318*/ 	.word	0x00008cf0
        /*031c*/ 	.word	0x00000005
        /*0320*/ 	.word	0x00000000
        /*0324*/ 	.short	0x010a
        /*0326*/ 	.byte	0x3f
	.zero		1


	//   ....[42]....
        /*0328*/ 	.word	0x00008dc0
        /*032c*/ 	.word	0x00000017
        /*0330*/ 	.word	0x00000050
        /*0334*/ 	.short	0x010a
        /*0336*/ 	.byte	0x3f
	.zero		1


	//   ....[43]....
        /*0338*/ 	.word	0x00008e90
        /*033c*/ 	.word	0x00000007
        /*0340*/ 	.word	0x00000000
        /*0344*/ 	.short	0x010a
        /*0346*/ 	.byte	0x3f
	.zero		1


	//   ....[44]....
        /*0348*/ 	.word	0x00008ee0
        /*034c*/ 	.word	0x00000008
        /*0350*/ 	.word	0x00000000
        /*0354*/ 	.short	0x010a
        /*0356*/ 	.byte	0x3f
	.zero		1


	//   ....[45]....
        /*0358*/ 	.word	0x00008f30
        /*035c*/ 	.word	0x00000009
        /*0360*/ 	.word	0x00000000
        /*0364*/ 	.short	0x010a
        /*0366*/ 	.byte	0x3f
	.zero		1


	//   ....[46]....
        /*0368*/ 	.word	0x00008f80
        /*036c*/ 	.word	0x00000008
        /*0370*/ 	.word	0x00000000
        /*0374*/ 	.short	0x010a
        /*0376*/ 	.byte	0x3f
	.zero		1


	//   ....[47]....
        /*0378*/ 	.word	0x00008fd0
        /*037c*/ 	.word	0x00000009
        /*0380*/ 	.word	0x00000000
        /*0384*/ 	.short	0x010a
        /*0386*/ 	.byte	0x3f
	.zero		1


	//   ....[48]....
        /*0388*/ 	.word	0x00009020
        /*038c*/ 	.word	0x00000008
        /*0390*/ 	.word	0x00000000
        /*0394*/ 	.short	0x010a
        /*0396*/ 	.byte	0x3f
	.zero		1


	//   ....[49]....
        /*0398*/ 	.word	0x00009070
        /*039c*/ 	.word	0x00000009
        /*03a0*/ 	.word	0x00000000
        /*03a4*/ 	.short	0x010a
        /*03a6*/ 	.byte	0x3f
	.zero		1


	//   ....[50]....
        /*03a8*/ 	.word	0x000090c0
        /*03ac*/ 	.word	0x00000008
        /*03b0*/ 	.word	0x00000000
        /*03b4*/ 	.short	0x010a
        /*03b6*/ 	.byte	0x3f
	.zero		1


	//   ....[51]....
        /*03b8*/ 	.word	0x00009110
        /*03bc*/ 	.word	0x0000000b
        /*03c0*/ 	.word	0x00000000
        /*03c4*/ 	.short	0x010a
        /*03c6*/ 	.byte	0x3f
	.zero		1


	//----- nvinfo : EIATTR_NUM_MBARRIERS
	.align		4
.L_35:
        /*03c8*/ 	.byte	0x03, 0x38
        /*03ca*/ 	.short	0x0016


	//----- nvinfo : EIATTR_EXIT_INSTR_OFFSETS
	.align		4
        /*03cc*/ 	.byte	0x04, 0x1c
        /*03ce*/ 	.short	(.L_37 - .L_36)


	//   ....[0]....
.L_36:
        /*03d0*/ 	.word	0x00000a40


	//   ....[1]....
        /*03d4*/ 	.word	0x00001250


	//   ....[2]....
        /*03d8*/ 	.word	0x00007380


	//   ....[3]....
        /*03dc*/ 	.word	0x000078e0


	//   ....[4]....
        /*03e0*/ 	.word	0x00008c90


	//----- nvinfo : EIATTR_MAX_THREADS
	.align		4
.L_37:
        /*03e4*/ 	.byte	0x04, 0x05
        /*03e6*/ 	.short	(.L_39 - .L_38)
.L_38:
        /*03e8*/ 	.word	0x00000180
        /*03ec*/ 	.word	0x00000001
        /*03f0*/ 	.word	0x00000001


	//----- nvinfo : EIATTR_CRS_STACK_SIZE
	.align		4
.L_39:
        /*03f4*/ 	.byte	0x04, 0x1e
        /*03f6*/ 	.short	(.L_41 - .L_40)
.L_40:
        /*03f8*/ 	.word	0x00000000


	//----- nvinfo : EIATTR_CBANK_PARAM_SIZE
	.align		4
.L_41:
        /*03fc*/ 	.byte	0x03, 0x19
        /*03fe*/ 	.short	0x0470


	//----- nvinfo : EIATTR_PARAM_CBANK
	.align		4
        /*0400*/ 	.byte	0x04, 0x0a
        /*0402*/ 	.short	(.L_43 - .L_42)
	.align		4
.L_42:
        /*0404*/ 	.word	index@(.nv.constant0._ZN7cutlass13device_kernelINS_4gemm6kernel13GemmUniversalIN4cute5tupleIJiiiiEEENS1_10collective13CollectiveMmaINS1_34MainloopSm90TmaGmmaWarpSpecializedILi10ENS5_IJNS4_1CILi2EEENSA_ILi1EEESC_EEENS1_35KernelTmaWarpSpecializedCooperativeEEENS5_IJNSA_ILi256EEENSA_ILi80EEENSA_ILi64EEEEEEaNS5_IJlSC_lEEEaSK_NS4_8TiledMMAINS4_8MMA_AtomIJNS4_4SM904GMMA26MMA_64x16x32_S32S8S8_SS_TNEEEENS4_6LayoutISD_NS5_IJSC_NSA_ILi0EEESS_EEEEENS5_IJNS4_10UnderscoreESV_SV_EEEEENS4_13SM90_TMA_LOADENS4_14ComposedLayoutINS4_7SwizzleILi2ELi4ELi3EEENS4_18smem_ptr_flag_bitsILi8EEENSR_INS5_IJNSA_ILi8EEESI_EEENS5_IJSI_SC_EEEEEEEvNS4_8identityENS4_23SM90_TMA_LOAD_MULTICASTES18_vS19_EENS_8epilogue10collective6detail29Sm90TmaWarpSpecializedAdapterINS1D_15DefaultEpilogueIaSK_SK_NS1C_6thread17LinearCombinationIaLi1EiiLNS1H_9ScaleType4KindE0ELNS_15FloatRoundStyleE2EaEENS1_15EpilogueDefaultEEEEEvvEEEEvNT_6ParamsE)
        /*0408*/ 	.short	0x0210
        /*040a*/ 	.short	0x0470


	//----- nvinfo : EIATTR_SW_WAR
	.align		4
.L_43:
        /*040c*/ 	.byte	0x04, 0x36
        /*040e*/ 	.short	(.L_45 - .L_44)
.L_44:
        /*0410*/ 	.word	0x00000008
.L_45:


//--------------------- .nv.callgraph             --------------------------
	.section	.nv.callgraph,"",@"SHT_CUDA_CALLGRAPH"
	.align	4
	.sectionentsize	8
	.align		4
        /*0000*/ 	.word	0x00000000
	.align		4
        /*0004*/ 	.word	0xffffffff
	.align		4
        /*0008*/ 	.word	index@(_ZN7cutlass13device_kernelINS_4gemm6kernel13GemmUniversalIN4cute5tupleIJiiiiEEENS1_10collective13CollectiveMmaINS1_34MainloopSm90TmaGmmaWarpSpecializedILi10ENS5_IJNS4_1CILi2EEENSA_ILi1EEESC_EEENS1_35KernelTmaWarpSpecializedCooperativeEEENS5_IJNSA_ILi256EEENSA_ILi80EEENSA_ILi64EEEEEEaNS5_IJlSC_lEEEaSK_NS4_8TiledMMAINS4_8MMA_AtomIJNS4_4SM904GMMA26MMA_64x16x32_S32S8S8_SS_TNEEEENS4_6LayoutISD_NS5_IJSC_NSA_ILi0EEESS_EEEEENS5_IJNS4_10UnderscoreESV_SV_EEEEENS4_13SM90_TMA_LOADENS4_14ComposedLayoutINS4_7SwizzleILi2ELi4ELi3EEENS4_18smem_ptr_flag_bitsILi8EEENSR_INS5_IJNSA_ILi8EEESI_EEENS5_IJSI_SC_EEEEEEEvNS4_8identityENS4_23SM90_TMA_LOAD_MULTICASTES18_vS19_EENS_8epilogue10collective6detail29Sm90TmaWarpSpecializedAdapterINS1D_15DefaultEpilogueIaSK_SK_NS1C_6thread17LinearCombinationIaLi1EiiLNS1H_9ScaleType4KindE0ELNS_15FloatRoundStyleE2EaEENS1_15EpilogueDefaultEEEEEvvEEEEvNT_6ParamsE)
	.align		4
        /*000c*/ 	.word	index@(__assertfail)
	.align		4
        /*0010*/ 	.word	0x00000000
	.align		4
        /*0014*/ 	.word	0xfffffffe
	.align		4
        /*0018*/ 	.word	0x00000000
	.align		4
        /*001c*/ 	.word	0xfffffffd
	.align		4
        /*0020*/ 	.word	0x00000000
	.align		4
        /*0024*/ 	.word	0xfffffffc


//--------------------- .nv.constant4             --------------------------
	.section	.nv.constant4,"a",@progbits
	.align	8
	.align		8
.nv.constant4:
        /*0000*/ 	.dword	__assertfail
	.align		8
        /*0008*/ 	.dword	__unnamed_1
	.align		8
        /*0010*/ 	.dword	_ZN40_INTERNAL_0efc51f9_4_k_cu_ff535936_132754cuda3std3__45__cpo5beginE
	.align		8
        /*0018*/ 	.dword	_ZN40_INTERNAL_0efc51f9_4_k_cu_ff535936_132754cuda3std3__45__cpo3endE
	.align		8
        /*0020*/ 	.dword	_ZN40_INTERNAL_0efc51f9_4_k_cu_ff535936_132754cuda3std3__45__cpo6cbeginE
	.align		8
        /*0028*/ 	.dword	_ZN40_INTERNAL_0efc51f9_4_k_cu_ff535936_132754cuda3std3__45__cpo4cendE
	.align		8
        /*0030*/ 	.dword	_ZN40_INTERNAL_0efc51f9_4_k_cu_ff535936_132754cuda3std3__442_GLOBAL__N__0efc51f9_4_k_cu_ff535936_132756ignoreE
	.align		8
        /*0038*/ 	.dword	_ZN40_INTERNAL_0efc51f9_4_k_cu_ff535936_132754cuda3std3__419piecewise_constructE
	.align		8
        /*0040*/ 	.dword	_ZN40_INTERNAL_0efc51f9_4_k_cu_ff535936_132754cuda3std3__48in_placeE
	.align		8
        /*0048*/ 	.dword	_ZN40_INTERNAL_0efc51f9_4_k_cu_ff535936_132754cuda3std6ranges3__45__cpo4swapE
	.align		8
        /*0050*/ 	.dword	_ZN40_INTERNAL_0efc51f9_4_k_cu_ff535936_132754cuda3std6ranges3__45__cpo9iter_moveE
	.align		8
        /*0058*/ 	.dword	_ZN40_INTERNAL_0efc51f9_4_k_cu_ff535936_132754cute7productE
	.align		8
        /*0060*/ 	.dword	_ZN40_INTERNAL_0efc51f9_4_k_cu_ff535936_132754cute1_E
	.align		8
        /*0068*/ 	.dword	$str$22
	.align		8
        /*0070*/ 	.dword	$str$23


//--------------------- .text._ZN7cutlass13device_kernelINS_4gemm6kernel13GemmUniversalIN4cute5tupleIJiiiiEEENS1_10collective13CollectiveMmaINS1_34MainloopSm90TmaGmmaWarpSpecializedILi10ENS5_IJNS4_1CILi2EEENSA_ILi1EEESC_EEENS1_35KernelTmaWarpSpecializedCooperativeEEENS5_IJNSA_ILi256EEENSA_ILi80EEENSA_ILi64EEEEEEaNS5_IJlSC_lEEEaSK_NS4_8TiledMMAINS4_8MMA_AtomIJNS4_4SM904GMMA26MMA_64x16x32_S32S8S8_SS_TNEEEENS4_6LayoutISD_NS5_IJSC_NSA_ILi0EEESS_EEEEENS5_IJNS4_10UnderscoreESV_SV_EEEEENS4_13SM90_TMA_LOADENS4_14ComposedLayoutINS4_7SwizzleILi2ELi4ELi3EEENS4_18smem_ptr_flag_bitsILi8EEENSR_INS5_IJNSA_ILi8EEESI_EEENS5_IJSI_SC_EEEEEEEvNS4_8identityENS4_23SM90_TMA_LOAD_MULTICASTES18_vS19_EENS_8epilogue10collective6detail29Sm90TmaWarpSpecializedAdapterINS1D_15DefaultEpilogueIaSK_SK_NS1C_6thread17LinearCombinationIaLi1EiiLNS1H_9ScaleType4KindE0ELNS_15FloatRoundStyleE2EaEENS1_15EpilogueDefaultEEEEEvvEEEEvNT_6ParamsE --------------------------
	.section	.text._ZN7cutlass13device_kernelINS_4gemm6kernel13GemmUniversalIN4cute5tupleIJiiiiEEENS1_10collective13CollectiveMmaINS1_34MainloopSm90TmaGmmaWarpSpecializedILi10ENS5_IJNS4_1CILi2EEENSA_ILi1EEESC_EEENS1_35KernelTmaWarpSpecializedCooperativeEEENS5_IJNSA_ILi256EEENSA_ILi80EEENSA_ILi64EEEEEEaNS5_IJlSC_lEEEaSK_NS4_8TiledMMAINS4_8MMA_AtomIJNS4_4SM904GMMA26MMA_64x16x32_S32S8S8_SS_TNEEEENS4_6LayoutISD_NS5_IJSC_NSA_ILi0EEESS_EEEEENS5_IJNS4_10UnderscoreESV_SV_EEEEENS4_13SM90_TMA_LOADENS4_14ComposedLayoutINS4_7SwizzleILi2ELi4ELi3EEENS4_18smem_ptr_flag_bitsILi8EEENSR_INS5_IJNSA_ILi8EEESI_EEENS5_IJSI_SC_EEEEEEEvNS4_8identityENS4_23SM90_TMA_LOAD_MULTICASTES18_vS19_EENS_8epilogue10collective6detail29Sm90TmaWarpSpecializedAdapterINS1D_15DefaultEpilogueIaSK_SK_NS1C_6thread17LinearCombinationIaLi1EiiLNS1H_9ScaleType4KindE0ELNS_15FloatRoundStyleE2EaEENS1_15EpilogueDefaultEEEEEvvEEEEvNT_6ParamsE,"ax",@progbits
	.align	128
.text._ZN7cutlass13device_kernelINS_4gemm6kernel13GemmUniversalIN4cute5tupleIJiiiiEEENS1_10collective13CollectiveMmaINS1_34MainloopSm90TmaGmmaWarpSpecializedILi10ENS5_IJNS4_1CILi2EEENSA_ILi1EEESC_EEENS1_35KernelTmaWarpSpecializedCooperativeEEENS5_IJNSA_ILi256EEENSA_ILi80EEENSA_ILi64EEEEEEaNS5_IJlSC_lEEEaSK_NS4_8TiledMMAINS4_8MMA_AtomIJNS4_4SM904GMMA26MMA_64x16x32_S32S8S8_SS_TNEEEENS4_6LayoutISD_NS5_IJSC_NSA_ILi0EEESS_EEEEENS5_IJNS4_10UnderscoreESV_SV_EEEEENS4_13SM90_TMA_LOADENS4_14ComposedLayoutINS4_7SwizzleILi2ELi4ELi3EEENS4_18smem_ptr_flag_bitsILi8EEENSR_INS5_IJNSA_ILi8EEESI_EEENS5_IJSI_SC_EEEEEEEvNS4_8identityENS4_23SM90_TMA_LOAD_MULTICASTES18_vS19_EENS_8epilogue10collective6detail29Sm90TmaWarpSpecializedAdapterINS1D_15DefaultEpilogueIaSK_SK_NS1C_6thread17LinearCombinationIaLi1EiiLNS1H_9ScaleType4KindE0ELNS_15FloatRoundStyleE2EaEENS1_15EpilogueDefaultEEEEEvvEEEEvNT_6ParamsE:
        .type           _ZN7cutlass13device_kernelINS_4gemm6kernel13GemmUniversalIN4cute5tupleIJiiiiEEENS1_10collective13CollectiveMmaINS1_34MainloopSm90TmaGmmaWarpSpecializedILi10ENS5_IJNS4_1CILi2EEENSA_ILi1EEESC_EEENS1_35KernelTmaWarpSpecializedCooperativeEEENS5_IJNSA_ILi256EEENSA_ILi80EEENSA_ILi64EEEEEEaNS5_IJlSC_lEEEaSK_NS4_8TiledMMAINS4_8MMA_AtomIJNS4_4SM904GMMA26MMA_64x16x32_S32S8S8_SS_TNEEEENS4_6LayoutISD_NS5_IJSC_NSA_ILi0EEESS_EEEEENS5_IJNS4_10UnderscoreESV_SV_EEEEENS4_13SM90_TMA_LOADENS4_14ComposedLayoutINS4_7SwizzleILi2ELi4ELi3EEENS4_18smem_ptr_flag_bitsILi8EEENSR_INS5_IJNSA_ILi8EEESI_EEENS5_IJSI_SC_EEEEEEEvNS4_8identityENS4_23SM90_TMA_LOAD_MULTICASTES18_vS19_EENS_8epilogue10collective6detail29Sm90TmaWarpSpecializedAdapterINS1D_15DefaultEpilogueIaSK_SK_NS1C_6thread17LinearCombinationIaLi1EiiLNS1H_9ScaleType4KindE0ELNS_15FloatRoundStyleE2EaEENS1_15EpilogueDefaultEEEEEvvEEEEvNT_6ParamsE,@function
        .size           _ZN7cutlass13device_kernelINS_4gemm6kernel13GemmUniversalIN4cute5tupleIJiiiiEEENS1_10collective13CollectiveMmaINS1_34MainloopSm90TmaGmmaWarpSpecializedILi10ENS5_IJNS4_1CILi2EEENSA_ILi1EEESC_EEENS1_35KernelTmaWarpSpecializedCooperativeEEENS5_IJNSA_ILi256EEENSA_ILi80EEENSA_ILi64EEEEEEaNS5_IJlSC_lEEEaSK_NS4_8TiledMMAINS4_8MMA_AtomIJNS4_4SM904GMMA26MMA_64x16x32_S32S8S8_SS_TNEEEENS4_6LayoutISD_NS5_IJSC_NSA_ILi0EEESS_EEEEENS5_IJNS4_10UnderscoreESV_SV_EEEEENS4_13SM90_TMA_LOADENS4_14ComposedLayoutINS4_7SwizzleILi2ELi4ELi3EEENS4_18smem_ptr_flag_bitsILi8EEENSR_INS5_IJNSA_ILi8EEESI_EEENS5_IJSI_SC_EEEEEEEvNS4_8identityENS4_23SM90_TMA_LOAD_MULTICASTES18_vS19_EENS_8epilogue10collective6detail29Sm90TmaWarpSpecializedAdapterINS1D_15DefaultEpilogueIaSK_SK_NS1C_6thread17LinearCombinationIaLi1EiiLNS1H_9ScaleType4KindE0ELNS_15FloatRoundStyleE2EaEENS1_15EpilogueDefaultEEEEEvvEEEEvNT_6ParamsE,(.L_x_248 - _ZN7cutlass13device_kernelINS_4gemm6kernel13GemmUniversalIN4cute5tupleIJiiiiEEENS1_10collective13CollectiveMmaINS1_34MainloopSm90TmaGmmaWarpSpecializedILi10ENS5_IJNS4_1CILi2EEENSA_ILi1EEESC_EEENS1_35KernelTmaWarpSpecializedCooperativeEEENS5_IJNSA_ILi256EEENSA_ILi80EEENSA_ILi64EEEEEEaNS5_IJlSC_lEEEaSK_NS4_8TiledMMAINS4_8MMA_AtomIJNS4_4SM904GMMA26MMA_64x16x32_S32S8S8_SS_TNEEEENS4_6LayoutISD_NS5_IJSC_NSA_ILi0EEESS_EEEEENS5_IJNS4_10UnderscoreESV_SV_EEEEENS4_13SM90_TMA_LOADENS4_14ComposedLayoutINS4_7SwizzleILi2ELi4ELi3EEENS4_18smem_ptr_flag_bitsILi8EEENSR_INS5_IJNSA_ILi8EEESI_EEENS5_IJSI_SC_EEEEEEEvNS4_8identityENS4_23SM90_TMA_LOAD_MULTICASTES18_vS19_EENS_8epilogue10collective6detail29Sm90TmaWarpSpecializedAdapterINS1D_15DefaultEpilogueIaSK_SK_NS1C_6thread17LinearCombinationIaLi1EiiLNS1H_9ScaleType4KindE0ELNS_15FloatRoundStyleE2EaEENS1_15EpilogueDefaultEEEEEvvEEEEvNT_6ParamsE)
        .other          _ZN7cutlass13device_kernelINS_4gemm6kernel13GemmUniversalIN4cute5tupleIJiiiiEEENS1_10collective13CollectiveMmaINS1_34MainloopSm90TmaGmmaWarpSpecializedILi10ENS5_IJNS4_1CILi2EEENSA_ILi1EEESC_EEENS1_35KernelTmaWarpSpecializedCooperativeEEENS5_IJNSA_ILi256EEENSA_ILi80EEENSA_ILi64EEEEEEaNS5_IJlSC_lEEEaSK_NS4_8TiledMMAINS4_8MMA_AtomIJNS4_4SM904GMMA26MMA_64x16x32_S32S8S8_SS_TNEEEENS4_6LayoutISD_NS5_IJSC_NSA_ILi0EEESS_EEEEENS5_IJNS4_10UnderscoreESV_SV_EEEEENS4_13SM90_TMA_LOADENS4_14ComposedLayoutINS4_7SwizzleILi2ELi4ELi3EEENS4_18smem_ptr_flag_bitsILi8EEENSR_INS5_IJNSA_ILi8EEESI_EEENS5_IJSI_SC_EEEEEEEvNS4_8identityENS4_23SM90_TMA_LOAD_MULTICASTES18_vS19_EENS_8epilogue10collective6detail29Sm90TmaWarpSpecializedAdapterINS1D_15DefaultEpilogueIaSK_SK_NS1C_6thread17LinearCombinationIaLi1EiiLNS1H_9ScaleType4KindE0ELNS_15FloatRoundStyleE2EaEENS1_15EpilogueDefaultEEEEEvvEEEEvNT_6ParamsE,@"STO_CUDA_ENTRY STV_DEFAULT"
_ZN7cutlass13device_kernelINS_4gemm6kernel13GemmUniversalIN4cute5tupleIJiiiiEEENS1_10collective13CollectiveMmaINS1_34MainloopSm90TmaGmmaWarpSpecializedILi10ENS5_IJNS4_1CILi2EEENSA_ILi1EEESC_EEENS1_35KernelTmaWarpSpecializedCooperativeEEENS5_IJNSA_ILi256EEENSA_ILi80EEENSA_ILi64EEEEEEaNS5_IJlSC_lEEEaSK_NS4_8TiledMMAINS4_8MMA_AtomIJNS4_4SM904GMMA26MMA_64x16x32_S32S8S8_SS_TNEEEENS4_6LayoutISD_NS5_IJSC_NSA_ILi0EEESS_EEEEENS5_IJNS4_10UnderscoreESV_SV_EEEEENS4_13SM90_TMA_LOADENS4_14ComposedLayoutINS4_7SwizzleILi2ELi4ELi3EEENS4_18smem_ptr_flag_bitsILi8EEENSR_INS5_IJNSA_ILi8EEESI_EEENS5_IJSI_SC_EEEEEEEvNS4_8identityENS4_23SM90_TMA_LOAD_MULTICASTES18_vS19_EENS_8epilogue10collective6detail29Sm90TmaWarpSpecializedAdapterINS1D_15DefaultEpilogueIaSK_SK_NS1C_6thread17LinearCombinationIaLi1EiiLNS1H_9ScaleType4KindE0ELNS_15FloatRoundStyleE2EaEENS1_15EpilogueDefaultEEEEEvvEEEEvNT_6ParamsE:
[----:B------:R-:W0:Y:S01]  /*0000*/  LDC R1, c[0x0][0x28] ;  /* 0x00000a00ff017b82 */ /* 0x000e220000000800 */
[----:B------:R-:W1:Y:S01]  /*0010*/  S2R R18, SR_TID.X ;  /* 0x0000000000127919 */ /* 0x000e620000002100 */
[----:B------:R-:W-:Y:S01]  /*0020*/  ELECT P0, URZ, PT ;  /* 0x00000000003f782f */ /* 0x000fe20003800000 */
[----:B------:R-:W-:Y:S01]  /*0030*/  BSSY B0, `(.L_x_0) ;  /* 0x000000f000007945 */ /* 0x000fe20003800000 */
[--C-:B-1----:R-:W-:Y:S02]  /*0040*/  SHF.R.U32.HI R0, RZ, 0x5, R18.reuse ;  /* 0x00000005ff007819 */ /* 0x102fe40000011612 */
[----:B------:R-:W-:-:S03]  /*0050*/  SHF.R.U32.HI R3, RZ, 0x7, R18 ;  /* 0x00000007ff037819 */ /* 0x000fc60000011612 */
[----:B------:R-:W1:Y:S04]  /*0060*/  SHFL.IDX PT, R2, R0, RZ, 0x1f ;  /* 0x00001fff00027589 */ /* 0x000e6800000e0000 */
[----:B------:R2:W3:Y:S01]  /*0070*/  SHFL.IDX PT, R5, R3, RZ, 0x1f ;  /* 0x00001fff03057589 */ /* 0x0004e200000e0000 */
[----:B-1----:R-:W-:-:S13]  /*0080*/  ISETP.NE.OR P0, PT, R2, RZ, !P0 ;  /* 0x000000ff0200720c */ /* 0x002fda0004705670 */
[----:B0-23--:R-:W-:Y:S05]  /*0090*/  @P0 BRA `(.L_x_1) ;  /* 0x0000000000200947 */ /* 0x00dfea0003800000 */
[----:B------:R-:W-:Y:S02]  /*00a0*/  ULDC.64 UR4, c[0x0][0x198] ;  /* 0x0000660000047ab9 */ /* 0x000fe40000000a00 */
[----:B------:R-:W-:Y:S02]  /*00b0*/  UIADD3 UR6, UP0, UR4, 0xf0, URZ ;  /* 0x000000f004067890 */ /* 0x000fe4000ff1e03f */
[----:B------:R-:W-:Y:S02]  /*00c0*/  UIADD3 UR4, UP1, UR4, 0x1f0, URZ ;  /* 0x000001f004047890 */ /* 0x000fe4000ff3e03f */
[----:B------:R-:W-:Y:S02]  /*00d0*/  UIADD3.X UR7, URZ, UR5, URZ, UP0, !UPT ;  /* 0x000000053f077290 */ /* 0x000fe400087fe43f */
[----:B------:R-:W-:-:S07]  /*00e0*/  UIADD3.X UR5, URZ, UR5, URZ, UP1, !UPT ;  /* 0x000000053f057290 */ /* 0x000fce0008ffe43f */
[----:B------:R0:W-:Y:S02]  /*00f0*/  UTMACCTL.PF [UR6] ;  /* 0x00000000060079b9 */ /* 0x0001e40008040000 */
[----:B------:R0:W-:Y:S02]  /*0100*/  UTMACCTL.PF [UR4] ;  /* 0x00000000040079b9 */ /* 0x0001e40008040000 */
[----:B0-----:R-:W-:Y:S01]  /*0110*/  NOP ;  /* 0x0000000000007918 */ /* 0x001fe20000000000 */
.L_x_1:
[----:B------:R-:W-:Y:S05]  /*0120*/  BSYNC B0 ;  /* 0x0000000000007941 */ /* 0x000fea0003800000 */
.L_x_0:
[----:B------:R-:W0:Y:S02]  /*0130*/  SHFL.IDX PT, R3, R0, RZ, 0x1f ;  /* 0x00001fff00037589 */ /* 0x000e2400000e0000 */
[----:B0-----:R-:W-:-:S13]  /*0140*/  ISETP.NE.AND P0, PT, R3, RZ, PT ;  /* 0x000000ff0300720c */ /* 0x001fda0003f05270 */
[----:B------:R-:W-:Y:S05]  /*0150*/  @P0 BRA `(.L_x_2) ;  /* 0x0000000000940947 */ /* 0x000fea0003800000 */
[----:B------:R-:W-:Y:S01]  /*0160*/  ELECT P0, URZ, PT ;  /* 0x00000000003f782f */ /* 0x000fe20003800000 */
[----:B------:R-:W-:-:S12]  /*0170*/  BSSY B0, `(.L_x_2) ;  /* 0x0000023000007945 */ /* 0x000fd80003800000 */
[----:B------:R-:W-:Y:S05]  /*0180*/  @!P0 BRA `(.L_x_3) ;  /* 0x0000000000848947 */ /* 0x000fea0003800000 */
[----:B------:R-:W0:Y:S01]  /*0190*/  S2UR UR8, SR_CgaCtaId ;  /* 0x00000000000879c3 */ /* 0x000e220000008800 */
[----:B------:R-:W-:Y:S01]  /*01a0*/  UMOV UR4, 0x400 ;  /* 0x0000040000047882 */ /* 0x000fe20000000000 */
[----:B------:R-:W-:Y:S01]  /*01b0*/  UMOV UR5, 0x1 ;  /* 0x0000000100057882 */ /* 0x000fe20000000000 */
[----:B------:R-:W-:Y:S02]  /*01c0*/  UMOV UR6, 0x4 ;  /* 0x0000000400067882 */ /* 0x000fe40000000000 */
[----:B------:R-:W-:-:S04]  /*01d0*/  UIADD3 UR6, -UR6, 0x100000, URZ ;  /* 0x0010000006067890 */ /* 0x000fc8000fffe13f */
[----:B------:R-:W-:Y:S02]  /*01e0*/  USHF.L.U32 UR7, UR6, 0xb, URZ ;  /* 0x0000000b06077899 */ /* 0x000fe4000800063f */
[----:B------:R-:W-:Y:S02]  /*01f0*/  USHF.L.U32 UR6, UR6, 0x1, URZ ;  /* 0x0000000106067899 */ /* 0x000fe4000800063f */
[----:B0-----:R-:W-:Y:S02]  /*0200*/  ULEA UR8, UR8, UR4, 0x18 ;  /* 0x0000000408087291 */ /* 0x001fe4000f8ec03f */
[----:B------:R-:W-:-:S04]  /*0210*/  UIADD3 UR4, -UR5, 0x100000, URZ ;  /* 0x0010000005047890 */ /* 0x000fc8000fffe13f */
[----:B------:R-:W-:Y:S02]  /*0220*/  USHF.L.U32 UR5, UR4, 0xb, URZ ;  /* 0x0000000b04057899 */ /* 0x000fe4000800063f */
[----:B------:R-:W-:Y:S01]  /*0230*/  USHF.L.U32 UR4, UR4, 0x1, URZ ;  /* 0x0000000104047899 */ /* 0x000fe2000800063f */
[----:B------:R-:W0:Y:S11]  /*0240*/  FENCE.VIEW.ASYNC.S ;  /* 0x00000000000073c6 */ /* 0x000e360000000000 */
[----:B0-----:R0:W1:Y:S01]  /*0250*/  SYNCS.EXCH.64 URZ, [UR8], UR4 ;  /* 0x00000004083f75b2 */ /* 0x0010620008000100 */
[----:B------:R0:W2:Y:S01]  /*0260*/  SYNCS.EXCH.64 URZ, [UR8+0x50], UR6 ;  /* 0x00005006083f75b2 */ /* 0x0000a20008000100 */
[----:B------:R0:W3:Y:S01]  /*0270*/  SYNCS.EXCH.64 URZ, [UR8+0x8], UR4 ;  /* 0x00000804083f75b2 */ /* 0x0000e20008000100 */
[----:B------:R0:W4:Y:S01]  /*0280*/  SYNCS.EXCH.64 URZ, [UR8+0x58], UR6 ;  /* 0x00005806083f75b2 */ /* 0x0001220008000100 */
[----:B------:R0:W0:Y:S01]  /*0290*/  SYNCS.EXCH.64 URZ, [UR8+0x10], UR4 ;  /* 0x00001004083f75b2 */ /* 0x0000220008000100 */
        /* <DEDUP_REMOVED lines=15> */
[----:B------:R-:W-:Y:S01]  /*0390*/  NOP ;  /* 0x0000000000007918 */ /* 0x000fe20000000000 */
.L_x_3:
[----:B0-----:R-:W-:Y:S05]  /*03a0*/  BSYNC B0 ;  /* 0x0000000000007941 */ /* 0x001fea0003800000 */
.L_x_2:
[----:B------:R-:W-:Y:S01]  /*03b0*/  SHF.R.S32.HI R7, RZ, 0x1f, R18 ;  /* 0x0000001fff077819 */ /* 0x000fe20000011412 */
[----:B------:R-:W0:Y:S01]  /*03c0*/  SHFL.IDX PT, R0, R0, RZ, 0x1f ;  /* 0x00001fff00007589 */ /* 0x000e2200000e0000 */
[----:B------:R-:W5:Y:S01]  /*03d0*/  S2UR UR8, SR_CTAID.X ;  /* 0x00000000000879c3 */ /* 0x000f620000002500 */
[----:B------:R-:W-:Y:S02]  /*03e0*/  ELECT P0, URZ, PT ;  /* 0x00000000003f782f */ /* 0x000fe40003800000 */
[----:B------:R-:W-:Y:S01]  /*03f0*/  LEA.HI R7, R7, R18, RZ, 0x7 ;  /* 0x0000001207077211 */ /* 0x000fe200078f38ff */
[----:B------:R-:W1:Y:S01]  /*0400*/  S2R R4, SR_CTAID.Y ;  /* 0x0000000000047919 */ /* 0x000e620000002600 */
[----:B------:R-:W-:Y:S01]  /*0410*/  SHF.R.S32.HI R8, RZ, 0x1f, R3 ;  /* 0x0000001fff087819 */ /* 0x000fe20000011403 */
[----:B------:R-:W-:Y:S01]  /*0420*/  ULDC UR4, c[0x0][0x150] ;  /* 0x0000540000047ab9 */ /* 0x000fe20000000800 */
[----:B------:R-:W-:Y:S01]  /*0430*/  LOP3.LUT R7, R7, 0xffffff80, RZ, 0xc0, !PT ;  /* 0xffffff8007077812 */ /* 0x000fe200078ec0ff */
[----:B------:R-:W-:Y:S01]  /*0440*/  NOP ;  /* 0x0000000000007918 */ /* 0x000fe20000000000 */
[----:B------:R-:W-:Y:S01]  /*0450*/  LEA.HI R8, R8, R3, RZ, 0x2 ;  /* 0x0000000308087211 */ /* 0x000fe200078f10ff */
[----:B------:R-:W2:Y:S01]  /*0460*/  LDC R10, c[0x0][0x144] ;  /* 0x00005100ff0a7b82 */ /* 0x000ea20000000800 */
[----:B------:R-:W-:Y:S01]  /*0470*/  NOP ;  /* 0x0000000000007918 */ /* 0x000fe20000000000 */
[----:B------:R-:W-:Y:S01]  /*0480*/  IMAD.IADD R6, R18, 0x1, -R7 ;  /* 0x0000000112067824 */ /* 0x000fe200078e0a07 */
[----:B------:R-:W-:Y:S01]  /*0490*/  LOP3.LUT R8, R8, 0x3ffffffc, RZ, 0xc0, !PT ;  /* 0x3ffffffc08087812 */ /* 0x000fe200078ec0ff */
[----:B------:R-:W-:Y:S01]  /*04a0*/  IMAD.MOV.U32 R23, RZ, RZ, 0x1 ;  /* 0x00000001ff177424 */ /* 0x000fe200078e00ff */
[----:B------:R-:W-:-:S02]  /*04b0*/  ISETP.NE.AND P3, PT, R5, RZ, PT ;  /* 0x000000ff0500720c */ /* 0x000fc40003f65270 */
[----:B------:R-:W-:Y:S01]  /*04c0*/  SHF.R.S32.HI R7, RZ, 0x1f, R6 ;  /* 0x0000001fff077819 */ /* 0x000fe20000011406 */
[----:B------:R-:W-:Y:S01]  /*04d0*/  IMAD.IADD R8, R3, 0x1, -R8 ;  /* 0x0000000103087824 */ /* 0x000fe200078e0a08 */
[----:B------:R-:W3:Y:S02]  /*04e0*/  LDC R13, c[0x0][0x140] ;  /* 0x00005000ff0d7b82 */ /* 0x000ee40000000800 */
[----:B------:R-:W-:Y:S02]  /*04f0*/  LEA.HI R7, R7, R6, RZ, 0x3 ;  /* 0x0000000607077211 */ /* 0x000fe400078f18ff */
[----:B0-----:R-:W-:Y:S02]  /*0500*/  ISETP.NE.OR P0, PT, R0, RZ, !P0 ;  /* 0x000000ff0000720c */ /* 0x001fe40004705670 */
[--C-:B------:R-:W-:Y:S02]  /*0510*/  SHF.R.S32.HI R0, RZ, 0x3, R7.reuse ;  /* 0x00000003ff007819 */ /* 0x100fe40000011407 */
[----:B------:R-:W-:-:S02]  /*0520*/  SHF.R.S32.HI R7, RZ, 0x1f, R7 ;  /* 0x0000001fff077819 */ /* 0x000fc40000011407 */
[----:B-----5:R-:W-:Y:S02]  /*0530*/  I2FP.F32.U32 R9, UR8 ;  /* 0x0000000800097c45 */ /* 0x020fe40008201000 */
[----:B------:R-:W-:-:S03]  /*0540*/  LEA.HI R7, R7, R0, RZ, 0x2 ;  /* 0x0000000007077211 */ /* 0x000fc600078f10ff */
[----:B------:R-:W-:Y:S01]  /*0550*/  FMUL R9, R9, UR4 ;  /* 0x0000000409097c20 */ /* 0x000fe20008400000 */
[----:B------:R-:W-:Y:S01]  /*0560*/  LOP3.LUT R7, R7, 0xfffffffc, RZ, 0xc0, !PT ;  /* 0xfffffffc07077812 */ /* 0x000fe200078ec0ff */
[----:B------:R-:W-:Y:S01]  /*0570*/  VOTEU.ALL UP0, P0 ;  /* 0x00000000003f7886 */ /* 0x000fe20000000000 */
[----:B-1----:R-:W-:Y:S01]  /*0580*/  I2FP.F32.U32 R3, R4 ;  /* 0x0000000400037245 */ /* 0x002fe20000201000 */
[----:B------:R-:W-:Y:S01]  /*0590*/  ULDC UR4, c[0x0][0x154] ;  /* 0x0000550000047ab9 */ /* 0x000fe20000000800 */
[----:B------:R-:W-:Y:S01]  /*05a0*/  VOTEU.ALL UP1, P0 ;  /* 0x00000000003f7886 */ /* 0x000fe20000020000 */
[----:B------:R-:W0:Y:S01]  /*05b0*/  F2I.U32.TRUNC.NTZ R9, R9 ;  /* 0x0000000900097305 */ /* 0x000e22000020f000 */
[----:B------:R-:W-:Y:S01]  /*05c0*/  IMAD.IADD R7, R0, 0x1, -R7 ;  /* 0x0000000100077824 */ /* 0x000fe200078e0a07 */
[----:B------:R-:W1:Y:S01]  /*05d0*/  @!UP0 S2UR UR7, SR_CgaCtaId ;  /* 0x00000000000789c3 */ /* 0x000e620000008800 */
[----:B------:R-:W-:Y:S01]  /*05e0*/  FMUL R12, R3, UR4 ;  /* 0x00000004030c7c20 */ /* 0x000fe20008400000 */
[----:B------:R-:W-:Y:S01]  /*05f0*/  UMOV UR4, 0x20 ;  /* 0x0000002000047882 */ /* 0x000fe20000000000 */
[----:B------:R-:W-:Y:S01]  /*0600*/  IMAD R8, R8, 0x4, R7 ;  /* 0x0000000408087824 */ /* 0x000fe200078e0207 */
[----:B------:R-:W-:Y:S01]  /*0610*/  @!UP0 UMOV UR6, 0x400 ;  /* 0x0000040000068882 */ /* 0x000fe20000000000 */
[----:B------:R-:W-:-:S04]  /*0620*/  @!UP0 UIADD3 UR4, -UR4, 0x100000, URZ ;  /* 0x0010000004048890 */ /* 0x000fc8000fffe13f */
[----:B------:R-:W-:Y:S02]  /*0630*/  @!UP0 USHF.L.U32 UR5, UR4, 0xb, URZ ;  /* 0x0000000b04058899 */ /* 0x000fe4000800063f */
[----:B------:R-:W-:Y:S01]  /*0640*/  @!UP0 USHF.L.U32 UR4, UR4, 0x1, URZ ;  /* 0x0000000104048899 */ /* 0x000fe2000800063f */
[----:B---3--:R-:W-:Y:S01]  /*0650*/  ISETP.EQ.U32.AND P2, PT, R13, 0x1, PT ;  /* 0x000000010d00780c */ /* 0x008fe20003f42070 */
[----:B------:R-:W3:Y:S01]  /*0660*/  F2I.U32.TRUNC.NTZ R12, R12 ;  /* 0x0000000c000c7305 */ /* 0x000ee2000020f000 */
[----:B------:R-:W-:Y:S01]  /*0670*/  LEA.HI R0, R8, R8, RZ, 0x1 ;  /* 0x0000000808007211 */ /* 0x000fe200078f08ff */
[----:B------:R-:W5:Y:S03]  /*0680*/  LDC R7, c[0x0][0x148] ;  /* 0x00005200ff077b82 */ /* 0x000f660000000800 */
[----:B------:R-:W-:Y:S01]  /*0690*/  LOP3.LUT R11, R0, 0xfffffffe, RZ, 0xc0, !PT ;  /* 0xfffffffe000b7812 */ /* 0x000fe200078ec0ff */
[----:B0-----:R-:W-:Y:S01]  /*06a0*/  IMAD.MOV R15, RZ, RZ, -R9 ;  /* 0x000000ffff0f7224 */ /* 0x001fe200078e0a09 */
[----:B------:R-:W-:-:S03]  /*06b0*/  SHF.R.S32.HI R9, RZ, 0x1f, R2 ;  /* 0x0000001fff097819 */ /* 0x000fc60000011402 */
[----:B--2---:R-:W-:Y:S01]  /*06c0*/  IMAD R3, R10, R15, UR8 ;  /* 0x000000080a037e24 */ /* 0x004fe2000f8e020f */
[----:B------:R-:W-:Y:S01]  /*06d0*/  LEA.HI R9, R9, R2, RZ, 0x2 ;  /* 0x0000000209097211 */ /* 0x000fe200078f10ff */
[C---:B------:R-:W-:Y:S02]  /*06e0*/  IMAD.IADD R0, R8.reuse, 0x1, -R11 ;  /* 0x0000000108007824 */ /* 0x040fe400078e0a0b */
[----:B------:R-:W-:Y:S01]  /*06f0*/  IMAD.SHL.U32 R11, R8, 0x4, RZ ;  /* 0x00000004080b7824 */ /* 0x000fe200078e00ff */
[----:B------:R-:W-:Y:S01]  /*0700*/  LOP3.LUT R9, R9, 0xfffffffc, RZ, 0xc0, !PT ;  /* 0xfffffffc09097812 */ /* 0x000fe200078ec0ff */
[----:B---3--:R-:W-:Y:S01]  /*0710*/  IMAD.MOV R24, RZ, RZ, -R12 ;  /* 0x000000ffff187224 */ /* 0x008fe200078e0a0c */
[----:B------:R-:W-:Y:S01]  /*0720*/  ISETP.NE.AND P4, PT, R0, R3, PT ;  /* 0x000000030000720c */ /* 0x000fe20003f85270 */
[----:B-1----:R-:W-:Y:S01]  /*0730*/  @!UP0 ULEA UR6, UR7, UR6, 0x18 ;  /* 0x0000000607068291 */ /* 0x002fe2000f8ec03f */
[----:B------:R-:W-:Y:S01]  /*0740*/  LOP3.LUT R22, R8, 0xc, R11, 0x78, !PT ;  /* 0x0000000c08167812 */ /* 0x000fe200078e780b */
[----:B------:R-:W-:Y:S01]  /*0750*/  IMAD.IADD R0, R2, 0x1, -R9 ;  /* 0x0000000102007824 */ /* 0x000fe200078e0a09 */
[----:B------:R-:W-:Y:S01]  /*0760*/  VOTEU.ALL UP0, P0 ;  /* 0x00000000003f7886 */ /* 0x000fe20000000000 */
[----:B------:R-:W-:Y:S01]  /*0770*/  LOP3.LUT P0, RZ, R6, 0x7, RZ, 0xc0, !PT ;  /* 0x0000000706ff7812 */ /* 0x000fe2000780c0ff */
[----:B------:R-:W-:-:S02]  /*0780*/  VIADD R6, R5, 0xffffffff ;  /* 0xffffffff05067836 */ /* 0x000fc40000000000 */
[----:B------:R-:W-:Y:S01]  /*0790*/  ISETP.NE.AND P1, PT, R0, 0x3, PT ;  /* 0x000000030000780c */ /* 0x000fe20003f25270 */
[----:B-----5:R-:W-:Y:S01]  /*07a0*/  IMAD R9, R7, R24, R4 ;  /* 0x0000001807097224 */ /* 0x020fe200078e0204 */
[----:B------:R-:W-:Y:S02]  /*07b0*/  ISETP.LT.U32.AND P0, PT, R22, 0x2, !P0 ;  /* 0x000000021600780c */ /* 0x000fe40004701070 */
[----:B------:R-:W-:Y:S01]  /*07c0*/  ISETP.EQ.OR P1, PT, R0, RZ, !P1 ;  /* 0x000000ff0000720c */ /* 0x000fe20004f22670 */
[----:B------:R-:W0:Y:S02]  /*07d0*/  FENCE.VIEW.ASYNC.S ;  /* 0x00000000000073c6 */ /* 0x000e240000000000 */
[----:B0-----:R0:W1:Y:S01]  /*07e0*/  @!UP0 SYNCS.EXCH.64 URZ, [UR6+0xb0], UR4 ;  /* 0x0000b004063f85b2 */ /* 0x0010620008000100 */
[----:B------:R-:W-:Y:S02]  /*07f0*/  @P4 LEA.HI R2, R22, R22, RZ, 0x1 ;  /* 0x0000001616024211 */ /* 0x000fe400078f08ff */
[----:B------:R-:W-:-:S02]  /*0800*/  ISETP.EQ.AND P1, PT, R5, RZ, P1 ;  /* 0x000000ff0500720c */ /* 0x000fc40000f22270 */
[----:B------:R-:W-:Y:S02]  /*0810*/  @P4 SHF.R.S32.HI R2, RZ, 0x1, R2 ;  /* 0x00000001ff024819 */ /* 0x000fe40000011402 */
[----:B------:R-:W-:Y:S02]  /*0820*/  ISETP.GE.U32.AND P6, PT, R6, 0x2, PT ;  /* 0x000000020600780c */ /* 0x000fe40003fc6070 */
[----:B------:R-:W-:Y:S02]  /*0830*/  @P4 ISETP.NE.AND P5, PT, R2, R9, PT ;  /* 0x000000090200420c */ /* 0x000fe40003fa5270 */
[----:B------:R-:W-:Y:S02]  /*0840*/  SEL R2, RZ, 0x1, !P0 ;  /* 0x00000001ff027807 */ /* 0x000fe40004000000 */
[----:B------:R-:W-:Y:S02]  /*0850*/  @P4 SEL R23, RZ, 0x1, P5 ;  /* 0x00000001ff174807 */ /* 0x000fe40002800000 */
[----:B------:R-:W-:Y:S01]  /*0860*/  SEL R19, RZ, 0x1, !P1 ;  /* 0x00000001ff137807 */ /* 0x000fe20004800000 */
[----:B------:R0:W2:Y:S01]  /*0870*/  @!UP1 SYNCS.EXCH.64 URZ, [UR6+0xb8], UR4 ;  /* 0x0000b804063f95b2 */ /* 0x0000a20008000100 */
[----:B------:R-:W-:Y:S01]  /*0880*/  LOP3.LUT R23, R23, R2, RZ, 0xc0, !PT ;  /* 0x0000000217177212 */ /* 0x000fe200078ec0ff */
[----:B------:R-:W-:Y:S01]  /*0890*/  NOP ;  /* 0x0000000000007918 */ /* 0x000fe20000000000 */
[----:B------:R-:W-:Y:S01]  /*08a0*/  SEL R19, R19, 0x2, P6 ;  /* 0x0000000213137807 */ /* 0x000fe20003000000 */
[----:B------:R-:W-:Y:S06]  /*08b0*/  @!P2 BRA `(.L_x_4) ;  /* 0x000000000008a947 */ /* 0x000fec0003800000 */
[----:B-12-4-:R-:W-:Y:S01]  /*08c0*/  UCGABAR_ARV ;  /* 0x00000000000079c7 */ /* 0x016fe20008000000 */
[----:B------:R-:W-:Y:S05]  /*08d0*/  BRA `(.L_x_5) ;  /* 0x0000000000047947 */ /* 0x000fea0003800000 */
.L_x_4:
[----:B-12-4-:R-:W-:Y:S01]  /*08e0*/  NOP ;  /* 0x0000000000007918 */ /* 0x016fe20000000000 */
.L_x_5:
[----:B------:R-:W1:Y:S01]  /*08f0*/  LDC R2, c[0x0][0x65c] ;  /* 0x00019700ff027b82 */ /* 0x000e620000000800 */
[----:B------:R-:W-:Y:S02]  /*0900*/  IMAD.U32 R8, RZ, RZ, UR8 ;  /* 0x00000008ff087e24 */ /* 0x000fe4000f8e00ff */
[----:B------:R-:W-:Y:S01]  /*0910*/  IMAD.MOV.U32 R9, RZ, RZ, RZ ;  /* 0x000000ffff097224 */ /* 0x000fe200078e00ff */
[----:B-1----:R-:W-:-:S04]  /*0920*/  ISETP.NE.AND P1, PT, R2, 0x1, PT ;  /* 0x000000010200780c */ /* 0x002fc80003f25270 */
[----:B------:R-:W-:-:S09]  /*0930*/  P2R R5, PR, RZ, 0x2 ;  /* 0x00000002ff057803 */ /* 0x000fd20000000000 */
[----:B------:R-:W1:Y:S01]  /*0940*/  @P1 LDC R17, c[0x0][0x10] ;  /* 0x00000400ff111b82 */ /* 0x000e620000000800 */
[----:B------:R-:W-:Y:S02]  /*0950*/  @P1 IMAD.MOV.U32 R5, RZ, RZ, RZ ;  /* 0x000000ffff051224 */ /* 0x000fe400078e00ff */
[----:B------:R-:W-:-:S05]  /*0960*/  @P1 IMAD.MOV.U32 R13, RZ, RZ, RZ ;  /* 0x000000ffff0d1224 */ /* 0x000fca00078e00ff */
[----:B------:R-:W2:Y:S01]  /*0970*/  @!P1 LDC R11, c[0x0][0xc] ;  /* 0x00000300ff0b9b82 */ /* 0x000ea20000000800 */
[----:B-1----:R-:W-:-:S04]  /*0980*/  @P1 IMAD.WIDE.U32 R16, R17, UR8, R4 ;  /* 0x0000000811101c25 */ /* 0x002fc8000f8e0004 */
[----:B------:R-:W-:Y:S02]  /*0990*/  @P1 IMAD.IADD R17, R17, 0x1, R13 ;  /* 0x0000000111111824 */ /* 0x000fe400078e020d */
[----:B--2---:R-:W-:-:S04]  /*09a0*/  @!P1 IMAD.WIDE.U32 R8, R4, R11, R8 ;  /* 0x0000000b04089225 */ /* 0x004fc800078e0008 */
[----:B------:R-:W-:Y:S02]  /*09b0*/  @!P1 IMAD.MOV.U32 R16, RZ, RZ, R8 ;  /* 0x000000ffff109224 */ /* 0x000fe400078e0008 */
[----:B------:R-:W-:Y:S01]  /*09c0*/  @!P1 IMAD.MOV.U32 R17, RZ, RZ, R9 ;  /* 0x000000ffff119224 */ /* 0x000fe200078e0009 */
[----:B------:R-:W-:Y:S06]  /*09d0*/  @!P2 BRA `(.L_x_6) ;  /* 0x00000000000ca947 */ /* 0x000fec0003800000 */
[----:B------:R-:W-:Y:S01]  /*09e0*/  UCGABAR_WAIT ;  /* 0x0000000000007dc7 */ /* 0x000fe20008000000 */
[----:B------:R-:W-:Y:S01]  /*09f0*/  CCTL.IVALL ;  /* 0x00000000ff00798f */ /* 0x000fe20002000000 */
[----:B------:R-:W-:Y:S05]  /*0a00*/  BRA `(.L_x_7) ;  /* 0x0000000000047947 */ /* 0x000fea0003800000 */
.L_x_6:
[----:B------:R-:W-:Y:S06]  /*0a10*/  BAR.SYNC.DEFER_BLOCKING 0x0 ;  /* 0x0000000000007b1d */ /* 0x000fec0000010000 */
.L_x_7:
[----:B------:R-:W-:Y:S05]  /*0a20*/  @!P3 BRA `(.L_x_8) ;  /* 0x000000680058b947 */ /* 0x000fea0003800000 */
[----:B------:R-:W-:-:S13]  /*0a30*/  ISETP.GT.U32.AND P0, PT, R6, 0x1, PT ;  /* 0x000000010600780c */ /* 0x000fda0003f04070 */
[----:B0-----:R-:W-:Y:S05]  /*0a40*/  @P0 EXIT ;  /* 0x000000000000094d */ /* 0x001fea0003800000 */
[----:B------:R-:W-:Y:S01]  /*0a50*/  ULDC.64 UR4, c[0x0][0x650] ;  /* 0x0001940000047ab9 */ /* 0x000fe20000000a00 */
[----:B------:R-:W-:Y:S01]  /*0a60*/  PRMT R0, RZ, 0x7610, R0 ;  /* 0x00007610ff007816 */ /* 0x000fe20000000000 */
[----:B------:R-:W-:Y:S01]  /*0a70*/  IMAD.MOV.U32 R108, RZ, RZ, -0x1 ;  /* 0xffffffffff6c7424 */ /* 0x000fe200078e00ff */
[----:B------:R-:W-:Y:S01]  /*0a80*/  ISETP.GE.U32.AND P0, PT, R16, UR4, PT ;  /* 0x0000000410007c0c */ /* 0x000fe2000bf06070 */
[----:B------:R-:W-:Y:S02]  /*0a90*/  IMAD.MOV.U32 R109, RZ, RZ, -0x1 ;  /* 0xffffffffff6d7424 */ /* 0x000fe400078e00ff */
[----:B------:R-:W-:Y:S01]  /*0aa0*/  IMAD.MOV.U32 R104, RZ, RZ, -0x1 ;  /* 0xffffffffff687424 */ /* 0x000fe200078e00ff */
[----:B------:R-:W-:-:S13]  /*0ab0*/  ISETP.GE.U32.AND.EX P0, PT, R17, UR5, PT, P0 ;  /* 0x0000000511007c0c */ /* 0x000fda000bf06100 */
[----:B------:R-:W-:Y:S05]  /*0ac0*/  @P0 BRA `(.L_x_9) ;  /* 0x0000000400280947 */ /* 0x000fea0003800000 */
[----:B------:R-:W0:Y:S01]  /*0ad0*/  LDC.64 R20, c[0x0][0x628] ;  /* 0x00018a00ff147b82 */ /* 0x000e220000000a00 */
[----:B------:R-:W-:Y:S02]  /*0ae0*/  IMAD.MOV.U32 R8, RZ, RZ, R16 ;  /* 0x000000ffff087224 */ /* 0x000fe400078e0010 */
[----:B------:R-:W-:-:S05]  /*0af0*/  IMAD.MOV.U32 R9, RZ, RZ, R17 ;  /* 0x000000ffff097224 */ /* 0x000fca00078e0011 */
[----:B------:R-:W1:Y:S08]  /*0b00*/  LDC R0, c[0x0][0x630] ;  /* 0x00018c00ff007b82 */ /* 0x000e700000000800 */
[----:B------:R-:W2:Y:S01]  /*0b10*/  LDC.64 R26, c[0x0][0x620] ;  /* 0x00018800ff1a7b82 */ /* 0x000ea20000000a00 */
[----:B0-----:R-:W-:-:S04]  /*0b20*/  ISETP.NE.U32.AND P0, PT, R20, RZ, PT ;  /* 0x000000ff1400720c */ /* 0x001fc80003f05070 */
[----:B------:R-:W-:-:S13]  /*0b30*/  ISETP.NE.AND.EX P0, PT, R21, RZ, PT, P0 ;  /* 0x000000ff1500720c */ /* 0x000fda0003f05300 */
[----:B-12---:R-:W-:Y:S05]  /*0b40*/  @!P0 BRA `(.L_x_10) ;  /* 0x0000000000288947 */ /* 0x006fea0003800000 */
[----:B------:R-:W0:Y:S02]  /*0b50*/  LDC R13, c[0x0][0x634] ;  /* 0x00018d00ff0d7b82 */ /* 0x000e240000000800 */
[----:B0-----:R-:W-:-:S05]  /*0b60*/  IADD3 R13, P0, R16, R13, RZ ;  /* 0x0000000d100d7210 */ /* 0x001fca0007f1e0ff */
[----:B------:R-:W-:-:S04]  /*0b70*/  IMAD.X R15, RZ, RZ, R17, P0 ;  /* 0x000000ffff0f7224 */ /* 0x000fc800000e0611 */
[----:B------:R-:W-:-:S04]  /*0b80*/  IMAD.WIDE.U32 R8, R15, R20, RZ ;  /* 0x000000140f087225 */ /* 0x000fc800078e00ff */
[----:B------:R-:W-:-:S04]  /*0b90*/  IMAD.WIDE.U32 R10, P0, R13, R21, R8 ;  /* 0x000000150d0a7225 */ /* 0x000fc80007800008 */
[----:B------:R-:W-:-:S04]  /*0ba0*/  IMAD.WIDE.U32 R8, R13, R20, RZ ;  /* 0x000000140d087225 */ /* 0x000fc800078e00ff */
[----:B------:R-:W-:Y:S01]  /*0bb0*/  IMAD.X R13, RZ, RZ, RZ, P0 ;  /* 0x000000ffff0d7224 */ /* 0x000fe200000e06ff */
[----:B------:R-:W-:Y:S01]  /*0bc0*/  IADD3 RZ, P0, R9, R10, RZ ;  /* 0x0000000a09ff7210 */ /* 0x000fe20007f1e0ff */
[----:B------:R-:W-:-:S04]  /*0bd0*/  IMAD.MOV.U32 R12, RZ, RZ, R11 ;  /* 0x000000ffff0c7224 */ /* 0x000fc800078e000b */
[----:B------:R-:W-:-:S08]  /*0be0*/  IMAD.WIDE.U32.X R8, R15, R21, R12, P0 ;  /* 0x000000150f087225 */ /* 0x000fd000000e040c */
.L_x_10:
[----:B------:R-:W0:Y:S01]  /*0bf0*/  LDC.64 R20, c[0x0][0x640] ;  /* 0x00019000ff147b82 */ /* 0x000e220000000a00 */
[--C-:B------:R-:W-:Y:S01]  /*0c00*/  SHF.R.U64 R104, R8, R0, R9.reuse ;  /* 0x0000000008687219 */ /* 0x100fe20000001209 */
[----:B------:R-:W-:Y:S01]  /*0c10*/  IMAD R28, R7, R24, R4 ;  /* 0x00000018071c7224 */ /* 0x000fe200078e0204 */
[----:B------:R-:W-:Y:S01]  /*0c20*/  SHF.R.U32.HI R0, RZ, R0, R9 ;  /* 0x00000000ff007219 */ /* 0x000fe20000011609 */
[----:B------:R-:W-:Y:S01]  /*0c30*/  IMAD.MOV.U32 R25, RZ, RZ, 0x1 ;  /* 0x00000001ff197424 */ /* 0x000fe200078e00ff */
[----:B------:R-:W-:-:S03]  /*0c40*/  IADD3 R5, P0, RZ, -R104, RZ ;  /* 0x80000068ff057210 */ /* 0x000fc60007f1e0ff */
[----:B------:R-:W1:Y:S02]  /*0c50*/  LDC R6, c[0x0][0x618] ;  /* 0x00018600ff067b82 */ /* 0x000e640000000800 */
[----:B------:R-:W-:-:S04]  /*0c60*/  IMAD.X R9, RZ, RZ, ~R0, P0 ;  /* 0x000000ffff097224 */ /* 0x000fc800000e0e00 */
[-C--:B------:R-:W-:Y:S02]  /*0c70*/  IMAD R0, R9, R26.reuse, RZ ;  /* 0x0000001a09007224 */ /* 0x080fe400078e02ff */
[----:B------:R-:W2:Y:S01]  /*0c80*/  LDC R11, c[0x0][0x608] ;  /* 0x00018200ff0b7b82 */ /* 0x000ea20000000800 */
[----:B------:R-:W-:-:S04]  /*0c90*/  IMAD.WIDE.U32 R8, R5, R26, R16 ;  /* 0x0000001a05087225 */ /* 0x000fc800078e0010 */
[----:B------:R-:W-:-:S03]  /*0ca0*/  IMAD R5, R5, R27, R0 ;  /* 0x0000001b05057224 */ /* 0x000fc600078e0200 */
[----:B------:R-:W3:Y:S01]  /*0cb0*/  LDC R12, c[0x0][0x658] ;  /* 0x00019600ff0c7b82 */ /* 0x000ee20000000800 */
[----:B0-----:R-:W-:Y:S01]  /*0cc0*/  ISETP.NE.U32.AND P0, PT, R20, RZ, PT ;  /* 0x000000ff1400720c */ /* 0x001fe20003f05070 */
[----:B------:R-:W-:Y:S02]  /*0cd0*/  IMAD.IADD R5, R9, 0x1, R5 ;  /* 0x0000000109057824 */ /* 0x000fe400078e0205 */
[----:B------:R-:W-:Y:S01]  /*0ce0*/  IMAD.MOV.U32 R9, RZ, RZ, -0x1 ;  /* 0xffffffffff097424 */ /* 0x000fe200078e00ff */
[----:B------:R-:W-:-:S03]  /*0cf0*/  ISETP.NE.AND.EX P0, PT, R21, RZ, PT, P0 ;  /* 0x000000ff1500720c */ /* 0x000fc60003f05300 */
[----:B------:R-:W0:Y:S01]  /*0d00*/  LDC R15, c[0x0][0x600] ;  /* 0x00018000ff0f7b82 */ /* 0x000e220000000800 */
[-CC-:B-1----:R-:W-:Y:S02]  /*0d10*/  SHF.R.U64 R13, R8, R6.reuse, R5.reuse ;  /* 0x00000006080d7219 */ /* 0x182fe40000001205 */
[----:B------:R-:W-:-:S05]  /*0d20*/  SHF.R.U32.HI R0, RZ, R6, R5 ;  /* 0x00000006ff007219 */ /* 0x000fca0000011605 */
[----:B------:R-:W1:Y:S01]  /*0d30*/  LDC R14, c[0x0][0x648] ;  /* 0x00019200ff0e7b82 */ /* 0x000e620000000800 */
[-CC-:B--2---:R-:W-:Y:S02]  /*0d40*/  SHF.R.U64 R29, R13, R11.reuse, R0.reuse ;  /* 0x0000000b0d1d7219 */ /* 0x184fe40000001200 */
[----:B------:R-:W-:-:S05]  /*0d50*/  SHF.R.U32.HI R5, RZ, R11, R0 ;  /* 0x0000000bff057219 */ /* 0x000fca0000011600 */
[----:B------:R-:W2:Y:S01]  /*0d60*/  LDC R26, c[0x0][0x638] ;  /* 0x00018e00ff1a7b82 */ /* 0x000ea20000000800 */
[-CC-:B---3--:R-:W-:Y:S02]  /*0d70*/  SHF.R.U64 R24, R29, R12.reuse, R5.reuse ;  /* 0x0000000c1d187219 */ /* 0x188fe40000001205 */
[-C--:B------:R-:W-:Y:S02]  /*0d80*/  SHF.L.U32 R0, R9, R12.reuse, RZ ;  /* 0x0000000c09007219 */ /* 0x080fe400000006ff */
[----:B------:R-:W-:Y:S01]  /*0d90*/  SHF.R.U32.HI R5, RZ, R12, R5 ;  /* 0x0000000cff057219 */ /* 0x000fe20000011605 */
[----:B------:R-:W-:Y:S01]  /*0da0*/  IMAD.MOV.U32 R4, RZ, RZ, R24 ;  /* 0x000000ffff047224 */ /* 0x000fe200078e0018 */
[----:B------:R-:W-:Y:S01]  /*0db0*/  LOP3.LUT R10, RZ, R0, RZ, 0x33, !PT ;  /* 0x00000000ff0a7212 */ /* 0x000fe200078e33ff */
[----:B------:R-:W3:Y:S01]  /*0dc0*/  LDC R27, c[0x0][0x610] ;  /* 0x00018400ff1b7b82 */ /* 0x000ee20000000800 */
[----:B------:R-:W-:Y:S05]  /*0dd0*/  @!P0 BRA `(.L_x_11) ;  /* 0x0000000000288947 */ /* 0x000fea0003800000 */
[----:B------:R-:W4:Y:S02]  /*0de0*/  LDC R9, c[0x0][0x64c] ;  /* 0x00019300ff097b82 */ /* 0x000f240000000800 */
[----:B----4-:R-:W-:-:S05]  /*0df0*/  IADD3 R9, P0, R24, R9, RZ ;  /* 0x0000000918097210 */ /* 0x010fca0007f1e0ff */
        /* <DEDUP_REMOVED lines=8> */
.L_x_11:
[----:B-1----:R-:W-:Y:S01]  /*0e80*/  SHF.R.U64 R4, R4, R14, R5 ;  /* 0x0000000e04047219 */ /* 0x002fe20000001205 */
[----:B0-----:R-:W-:Y:S01]  /*0e90*/  VIADD R6, R15, 0xffffffff ;  /* 0xffffffff0f067836 */ /* 0x001fe20000000000 */
[----:B------:R-:W-:Y:S02]  /*0ea0*/  SHF.L.U32 R0, R25, R12, RZ ;  /* 0x0000000c19007219 */ /* 0x000fe400000006ff */
[----:B------:R-:W-:Y:S01]  /*0eb0*/  LOP3.LUT R5, R29, R10, RZ, 0xc0, !PT ;  /* 0x0000000a1d057212 */ /* 0x000fe200078ec0ff */
[----:B------:R-:W-:Y:S01]  /*0ec0*/  IMAD.MOV R7, RZ, RZ, -R4 ;  /* 0x000000ffff077224 */ /* 0x000fe200078e0a04 */
[----:B------:R-:W-:Y:S02]  /*0ed0*/  SEL R3, R3, R28, !P1 ;  /* 0x0000001c03037207 */ /* 0x000fe40004800000 */
[----:B------:R-:W-:Y:S01]  /*0ee0*/  LOP3.LUT R6, R13, R6, RZ, 0xc0, !PT ;  /* 0x000000060d067212 */ /* 0x000fe200078ec0ff */
[----:B------:R-:W-:Y:S02]  /*0ef0*/  IMAD R4, R0, R4, R5 ;  /* 0x0000000400047224 */ /* 0x000fe400078e0205 */
[----:B--2---:R-:W-:-:S02]  /*0f00*/  IMAD R0, R7, R26, R24 ;  /* 0x0000001a07007224 */ /* 0x004fc400078e0218 */
[----:B---3--:R-:W-:Y:S02]  /*0f10*/  IMAD R3, R4, R27, R3 ;  /* 0x0000001b04037224 */ /* 0x008fe400078e0203 */
[----:B------:R-:W-:Y:S02]  /*0f20*/  IMAD R108, R0, R15, R6 ;  /* 0x0000000f006c7224 */ /* 0x000fe400078e0206 */
[----:B------:R-:W-:-:S03]  /*0f30*/  IMAD.MOV.U32 R4, RZ, RZ, 0x1 ;  /* 0x00000001ff047424 */ /* 0x000fc600078e00ff */
[----:B------:R-:W-:Y:S02]  /*0f40*/  SEL R109, R108, R3, !P1 ;  /* 0x000000036c6d7207 */ /* 0x000fe40004800000 */
[----:B------:R-:W-:Y:S02]  /*0f50*/  PRMT R0, R4, 0x7610, R0 ;  /* 0x0000761004007816 */ /* 0x000fe40000000000 */
[----:B------:R-:W-:-:S07]  /*0f60*/  SEL R108, R3, R108, !P1 ;  /* 0x0000006c036c7207 */ /* 0x000fce0004800000 */
.L_x_9:
[----:B------:R-:W-:-:S08]  /*0f70*/  NOP ;  /* 0x0000000000007918 */ /* 0x000fd00000000000 */
[----:B------:R-:W0:Y:S02]  /*0f80*/  USETMAXREG.TRY_ALLOC.CTAPOOL UP0, 0xe8 ;  /* 0x000000e8000079c8 */ /* 0x000e240008000600 */
[----:B0-----:R-:W-:-:S13]  /*0f90*/  PLOP3.LUT P0, PT, PT, PT, UP0, 0x80, 0x0 ;  /* 0x000000000000781c */ /* 0x001fda0003f0f008 */
[----:B------:R-:W-:Y:S05]  /*0fa0*/  @!P0 BRA `(.L_x_9) ;  /* 0xfffffffc00f08947 */ /* 0x000fea000383ffff */
[----:B------:R-:W-:Y:S01]  /*0fb0*/  ULDC.64 UR4, c[0x0][0x598] ;  /* 0x0001660000047ab9 */ /* 0x000fe20000000a00 */
[----:B------:R-:W-:Y:S01]  /*0fc0*/  ULDC.64 UR36, c[0x0][0x208] ;  /* 0x0000820000247ab9 */ /* 0x000fe20000000a00 */
[----:B------:R-:W-:-:S04]  /*0fd0*/  ISETP.NE.U32.AND P0, PT, RZ, UR4, PT ;  /* 0x00000004ff007c0c */ /* 0x000fc8000bf05070 */
[----:B------:R-:W-:-:S13]  /*0fe0*/  ISETP.NE.AND.EX P0, PT, RZ, UR5, PT, P0 ;  /* 0x00000005ff007c0c */ /* 0x000fda000bf05300 */
[----:B------:R-:W-:Y:S05]  /*0ff0*/  @!P0 BRA `(.L_x_12) ;  /* 0x00000000001c8947 */ /* 0x000fea0003800000 */
[----:B------:R-:W0:Y:S02]  /*1000*/  LDC.64 R4, c[0x0][0x598] ;  /* 0x00016600ff047b82 */ /* 0x000e240000000a00 */
[----:B0-----:R-:W2:Y:S02]  /*1010*/  LDG.E.64 R4, desc[UR36][R4.64] ;  /* 0x0000002404047981 */ /* 0x001ea4000c1e1b00 */
[----:B--2---:R-:W-:-:S04]  /*1020*/  ISETP.NE.U32.AND P0, PT, R4, RZ, PT ;  /* 0x000000ff0400720c */ /* 0x004fc80003f05070 */
[----:B------:R-:W-:-:S13]  /*1030*/  ISETP.NE.AND.EX P0, PT, R5, RZ, PT, P0 ;  /* 0x000000ff0500720c */ /* 0x000fda0003f05300 */
[----:B------:R-:W-:Y:S05]  /*1040*/  @!P0 BRA `(.L_x_12) ;  /* 0x0000000000088947 */ /* 0x000fea0003800000 */
[----:B------:R0:W5:Y:S01]  /*1050*/  LD.E R105, desc[UR36][R4.64] ;  /* 0x0000002404697980 */ /* 0x000162000c101900 */
[----:B------:R-:W-:Y:S05]  /*1060*/  BRA `(.L_x_13) ;  /* 0x0000000000247947 */ /* 0x000fea0003800000 */
.L_x_12:
[----:B------:R-:W-:Y:S02]  /*1070*/  ULDC.64 UR4, c[0x0][0x588] ;  /* 0x0001620000047ab9 */ /* 0x000fe40000000a00 */
[----:B------:R-:W-:-:S04]  /*1080*/  ISETP.NE.U32.AND P0, PT, RZ, UR4, PT ;  /* 0x00000004ff007c0c */ /* 0x000fc8000bf05070 */
[----:B------:R-:W-:-:S13]  /*1090*/  ISETP.NE.AND.EX P0, PT, RZ, UR5, PT, P0 ;  /* 0x00000005ff007c0c */ /* 0x000fda000bf05300 */
[----:B------:R-:W-:Y:S05]  /*10a0*/  @!P0 BRA `(.L_x_14) ;  /* 0x00000000000c8947 */ /* 0x000fea0003800000 */
[----:B------:R-:W0:Y:S02]  /*10b0*/  LDC.64 R4, c[0x0][0x588] ;  /* 0x00016200ff047b82 */ /* 0x000e240000000a00 */
[----:B0-----:R1:W5:Y:S01]  /*10c0*/  LDG.E R105, desc[UR36][R4.64] ;  /* 0x0000002404697981 */ /* 0x001362000c1e1900 */
[----:B------:R-:W-:Y:S05]  /*10d0*/  BRA `(.L_x_13) ;  /* 0x0000000000087947 */ /* 0x000fea0003800000 */
.L_x_14:
[----:B------:R-:W-:Y:S02]  /*10e0*/  ULDC UR4, c[0x0][0x580] ;  /* 0x0001600000047ab9 */ /* 0x000fe40000000800 */
[----:B------:R-:W-:-:S07]  /*10f0*/  IMAD.U32 R105, RZ, RZ, UR4 ;  /* 0x00000004ff697e24 */ /* 0x000fce000f8e00ff */
.L_x_13:
[----:B------:R-:W-:Y:S02]  /*1100*/  ULDC.64 UR4, c[0x0][0x5a0] ;  /* 0x0001680000047ab9 */ /* 0x000fe40000000a00 */
[----:B------:R-:W-:-:S04]  /*1110*/  ISETP.NE.U32.AND P0, PT, RZ, UR4, PT ;  /* 0x00000004ff007c0c */ /* 0x000fc8000bf05070 */
[----:B------:R-:W-:-:S13]  /*1120*/  ISETP.NE.AND.EX P0, PT, RZ, UR5, PT, P0 ;  /* 0x00000005ff007c0c */ /* 0x000fda000bf05300 */
[----:B------:R-:W-:Y:S05]  /*1130*/  @!P0 BRA `(.L_x_15) ;  /* 0x00000000001c8947 */ /* 0x000fea0003800000 */
[----:B01----:R-:W0:Y:S02]  /*1140*/  LDC.64 R4, c[0x0][0x5a0] ;  /* 0x00016800ff047b82 */ /* 0x003e240000000a00 */
[----:B0-----:R-:W2:Y:S02]  /*1150*/  LDG.E.64 R4, desc[UR36][R4.64] ;  /* 0x0000002404047981 */ /* 0x001ea4000c1e1b00 */
[----:B--2---:R-:W-:-:S04]  /*1160*/  ISETP.NE.U32.AND P0, PT, R4, RZ, PT ;  /* 0x000000ff0400720c */ /* 0x004fc80003f05070 */
[----:B------:R-:W-:-:S13]  /*1170*/  ISETP.NE.AND.EX P0, PT, R5, RZ, PT, P0 ;  /* 0x000000ff0500720c */ /* 0x000fda0003f05300 */
[----:B------:R-:W-:Y:S05]  /*1180*/  @!P0 BRA `(.L_x_15) ;  /* 0x0000000000088947 */ /* 0x000fea0003800000 */
[----:B------:R0:W5:Y:S01]  /*1190*/  LD.E R106, desc[UR36][R4.64] ;  /* 0x00000024046a7980 */ /* 0x000162000c101900 */
[----:B------:R-:W-:Y:S05]  /*11a0*/  BRA `(.L_x_16) ;  /* 0x0000000000247947 */ /* 0x000fea0003800000 */
.L_x_15:
[----:B------:R-:W-:Y:S02]  /*11b0*/  ULDC.64 UR4, c[0x0][0x590] ;  /* 0x0001640000047ab9 */ /* 0x000fe40000000a00 */
[----:B------:R-:W-:-:S04]  /*11c0*/  ISETP.NE.U32.AND P0, PT, RZ, UR4, PT ;  /* 0x00000004ff007c0c */ /* 0x000fc8000bf05070 */
[----:B------:R-:W-:-:S13]  /*11d0*/  ISETP.NE.AND.EX P0, PT, RZ, UR5, PT, P0 ;  /* 0x00000005ff007c0c */ /* 0x000fda000bf05300 */
[----:B------:R-:W-:Y:S05]  /*11e0*/  @!P0 BRA `(.L_x_17) ;  /* 0x00000000000c8947 */ /* 0x000fea0003800000 */
[----:B------:R-:W2:Y:S02]  /*11f0*/  LDC.64 R106, c[0x0][0x590] ;  /* 0x00016400ff6a7b82 */ /* 0x000ea40000000a00 */
[----:B--2---:R2:W5:Y:S01]  /*1200*/  LDG.E R106, desc[UR36][R106.64] ;  /* 0x000000246a6a7981 */ /* 0x004562000c1e1900 */
[----:B------:R-:W-:Y:S05]  /*1210*/  BRA `(.L_x_16) ;  /* 0x0000000000087947 */ /* 0x000fea0003800000 */
.L_x_17:
[----:B------:R-:W-:Y:S02]  /*1220*/  ULDC UR4, c[0x0][0x584] ;  /* 0x0001610000047ab9 */ /* 0x000fe40000000800 */
[----:B------:R-:W-:-:S07]  /*1230*/  IMAD.U32 R106, RZ, RZ, UR4 ;  /* 0x00000004ff6a7e24 */ /* 0x000fce000f8e00ff */
.L_x_16:
[----:B------:R-:W-:-:S13]  /*1240*/  LOP3.LUT P0, RZ, R0, 0xff, RZ, 0xc0, !PT ;  /* 0x000000ff00ff7812 */ /* 0x000fda000780c0ff */
[----:B------:R-:W-:Y:S05]  /*1250*/  @!P0 EXIT ;  /* 0x000000000000894d */ /* 0x000fea0003800000 */
[----:B------:R-:W-:Y:S01]  /*1260*/  ULDC UR4, c[0x0][0x28c] ;  /* 0x0000a30000047ab9 */ /* 0x000fe20000000800 */
[----:B------:R-:W-:Y:S01]  /*1270*/  UMOV UR38, URZ ;  /* 0x0000003f00267c82 */ /* 0x000fe20008000000 */
[----:B------:R-:W-:Y:S01]  /*1280*/  UIADD3 UR4, UR4, 0x3f, URZ ;  /* 0x0000003f04047890 */ /* 0x000fe2000fffe03f */
[----:B------:R-:W-:-:S03]  /*1290*/  UMOV UR39, URZ ;  /* 0x0000003f00277c82 */ /* 0x000fc60008000000 */
[----:B------:R-:W-:-:S04]  /*12a0*/  USHF.R.S32.HI UR5, URZ, 0x1f, UR4 ;  /* 0x0000001f3f057899 */ /* 0x000fc80008011404 */
[----:B------:R-:W-:-:S04]  /*12b0*/  ULEA.HI UR5, UR5, UR4, URZ, 0x6 ;  /* 0x0000000405057291 */ /* 0x000fc8000f8f303f */
[----:B------:R-:W-:-:S12]  /*12c0*/  USHF.R.S32.HI UR40, URZ, 0x6, UR5 ;  /* 0x000000063f287899 */ /* 0x000fd80008011405 */
.L_x_201:
[----:B------:R-:W-:Y:S01]  /*12d0*/  LOP3.LUT R0, R18, 0x80, RZ, 0xc0, !PT ;  /* 0x0000008012007812 */ /* 0x000fe200078ec0ff */
[----:B------:R-:W3:Y:S01]  /*12e0*/  S2UR UR7, SR_CgaCtaId ;  /* 0x00000000000779c3 */ /* 0x000ee20000008800 */
[----:B------:R-:W-:Y:S02]  /*12f0*/  UMOV UR6, 0x400 ;  /* 0x0000040000067882 */ /* 0x000fe40000000000 */
[----:B------:R-:W-:-:S06]  /*1300*/  SHF.R.U32.HI R0, RZ, 0x7, R0 ;  /* 0x00000007ff007819 */ /* 0x000fcc0000011600 */
[----:B----4-:R-:W4:Y:S01]  /*1310*/  SHFL.IDX PT, R0, R0, RZ, 0x1f ;  /* 0x00001fff00007589 */ /* 0x010f2200000e0000 */
[----:B---3--:R-:W-:Y:S01]  /*1320*/  ULEA UR6, UR7, UR6, 0x18 ;  /* 0x0000000607067291 */ /* 0x008fe2000f8ec03f */
[----:B----4-:R-:W-:-:S13]  /*1330*/  R2UR UR4, R0 ;  /* 0x00000000000472ca */ /* 0x010fda00000e0000 */
[----:B------:R-:W-:-:S04]  /*1340*/  ULEA.HI UR5, UR4, UR4, URZ, 0x1 ;  /* 0x0000000404057291 */ /* 0x000fc8000f8f083f */
[----:B------:R-:W-:-:S04]  /*1350*/  ULOP3.LUT UR5, UR5, 0xffffe, URZ, 0xc0, !UPT ;  /* 0x000ffffe05057892 */ /* 0x000fc8000f8ec03f */
[----:B------:R-:W-:-:S03]  /*1360*/  UIADD3 UR5, UR4, -UR5, URZ ;  /* 0x8000000504057290 */ /* 0x000fc6000fffe03f */
[----:B------:R-:W-:Y:S01]  /*1370*/  ULDC UR4, c[0x0][0x28c] ;  /* 0x0000a30000047ab9 */ /* 0x000fe20000000800 */
[----:B------:R-:W-:Y:S01]  /*1380*/  ULEA UR5, UR5, UR6, 0xc ;  /* 0x0000000605057291 */ /* 0x000fe2000f8e603f */
[----:B------:R-:W-:-:S03]  /*1390*/  ISETP.LT.AND P0, PT, RZ, UR4, PT ;  /* 0x00000004ff007c0c */ /* 0x000fc6000bf01270 */
[----:B------:R-:W-:-:S04]  /*13a0*/  UIADD3 UR5, UR5, 0x180, URZ ;  /* 0x0000018005057890 */ /* 0x000fc8000fffe03f */
[----:B------:R-:W-:-:S04]  /*13b0*/  USHF.R.U32.HI UR5, URZ, 0x4, UR5 ;  /* 0x000000043f057899 */ /* 0x000fc80008011605 */
[----:B------:R-:W-:-:S04]  /*13c0*/  ULOP3.LUT UR5, UR5, 0x3fff, URZ, 0xc0, !UPT ;  /* 0x00003fff05057892 */ /* 0x000fc8000f8ec03f */
[----:B------:R-:W-:Y:S01]  /*13d0*/  ULOP3.LUT UR41, UR5, 0x10000, URZ, 0xfc, !UPT ;  /* 0x0001000005297892 */ /* 0x000fe2000f8efc3f */
[----:B01----:R-:W-:Y:S11]  /*13e0*/  @P0 BRA `(.L_x_18) ;  /* 0x0000000000400947 */ /* 0x003ff60003800000 */
[----:B------:R-:W-:Y:S01]  /*13f0*/  MOV R0, 0x0 ;  /* 0x0000000000007802 */ /* 0x000fe20000000f00 */
[----:B------:R-:W-:Y:S01]  /*1400*/  ULDC.64 UR4, c[0x4][0x68] ;  /* 0x01001a0000047ab9 */ /* 0x000fe20000000a00 */
[----:B------:R-:W-:Y:S01]  /*1410*/  ULDC.64 UR6, c[0x4][0x8] ;  /* 0x0100020000067ab9 */ /* 0x000fe20000000a00 */
[----:B01----:R-:W-:Y:S01]  /*1420*/  IMAD.U32 R4, RZ, RZ, UR4 ;  /* 0x00000004ff047e24 */ /* 0x003fe2000f8e00ff */
[----:B------:R0:W1:Y:S01]  /*1430*/  LDC.64 R14, c[0x4][R0] ;  /* 0x01000000000e7b82 */ /* 0x0000620000000a00 */
[----:B------:R-:W-:Y:S01]  /*1440*/  IMAD.U32 R5, RZ, RZ, UR5 ;  /* 0x00000005ff057e24 */ /* 0x000fe2000f8e00ff */
[----:B------:R-:W-:Y:S01]  /*1450*/  ULDC.64 UR4, c[0x4][0x70] ;  /* 0x01001c0000047ab9 */ /* 0x000fe20000000a00 */
[----:B------:R-:W-:Y:S02]  /*1460*/  IMAD.U32 R10, RZ, RZ, UR6 ;  /* 0x00000006ff0a7e24 */ /* 0x000fe4000f8e00ff */
[----:B------:R-:W-:Y:S02]  /*1470*/  IMAD.U32 R6, RZ, RZ, UR4 ;  /* 0x00000004ff067e24 */ /* 0x000fe4000f8e00ff */
[----:B------:R-:W-:-:S02]  /*1480*/  IMAD.U32 R7, RZ, RZ, UR5 ;  /* 0x00000005ff077e24 */ /* 0x000fc4000f8e00ff */
[----:B------:R-:W-:Y:S02]  /*1490*/  IMAD.U32 R11, RZ, RZ, UR7 ;  /* 0x00000007ff0b7e24 */ /* 0x000fe4000f8e00ff */
[----:B------:R-:W-:Y:S02]  /*14a0*/  IMAD.MOV.U32 R8, RZ, RZ, 0x1e1 ;  /* 0x000001e1ff087424 */ /* 0x000fe400078e00ff */
[----:B------:R-:W-:Y:S02]  /*14b0*/  IMAD.MOV.U32 R12, RZ, RZ, 0x1 ;  /* 0x00000001ff0c7424 */ /* 0x000fe400078e00ff */
[----:B0-----:R-:W-:-:S07]  /*14c0*/  IMAD.MOV.U32 R13, RZ, RZ, RZ ;  /* 0x000000ffff0d7224 */ /* 0x001fce00078e00ff */
[----:B------:R-:W-:-:S07]  /*14d0*/  LEPC R20, `(.L_x_18) ;  /* 0x000000001014794e */ /* 0x000fce0000000000 */
[----:B-12--5:R-:W-:Y:S05]  /*14e0*/  CALL.ABS.NOINC R14 ;  /* 0x000000000e007343 */ /* 0x026fea0003c00000 */
.L_x_18:
[----:B------:R-:W-:-:S04]  /*14f0*/  LOP3.LUT R0, R19, 0x1, RZ, 0xfc, !PT ;  /* 0x0000000113007812 */ /* 0x000fc800078efcff */
[----:B------:R-:W-:-:S13]  /*1500*/  ISETP.NE.AND P0, PT, R0, 0x3, PT ;  /* 0x000000030000780c */ /* 0x000fda0003f05270 */
[----:B------:R-:W-:Y:S05]  /*1510*/  @!P0 BRA `(.L_x_19) ;  /* 0x0000000000048947 */ /* 0x000fea0003800000 */
[----:B------:R-:W-:Y:S01]  /*1520*/  BPT.TRAP 0x1 ;  /* 0x000000040000795c */ /* 0x000fe20000300000 */
.L_x_19:
[----:B------:R-:W3:Y:S01]  /*1530*/  S2UR UR5, SR_CgaCtaId ;  /* 0x00000000000579c3 */ /* 0x000ee20000008800 */
[----:B------:R-:W-:Y:S01]  /*1540*/  UMOV UR4, 0x400 ;  /* 0x0000040000047882 */ /* 0x000fe20000000000 */
[----:B------:R-:W-:Y:S02]  /*1550*/  IMAD.U32 R0, RZ, RZ, UR38 ;  /* 0x00000026ff007e24 */ /* 0x000fe4000f8e00ff */
[----:B------:R-:W-:-:S03]  /*1560*/  IMAD.U32 R3, RZ, RZ, UR39 ;  /* 0x00000027ff037e24 */ /* 0x000fc6000f8e00ff */
[----:B------:R-:W-:Y:S01]  /*1570*/  SHF.L.U32 R0, R0, 0x1f, RZ ;  /* 0x0000001f00007819 */ /* 0x000fe200000006ff */
[----:B---3--:R-:W-:-:S06]  /*1580*/  ULEA UR4, UR5, UR4, 0x18 ;  /* 0x0000000405047291 */ /* 0x008fcc000f8ec03f */
[----:B------:R-:W-:-:S04]  /*1590*/  IMAD.U32 R6, RZ, RZ, UR4 ;  /* 0x00000004ff067e24 */ /* 0x000fc8000f8e00ff */
[----:B------:R-:W-:-:S04]  /*15a0*/  IMAD R3, R3, 0x8, R6 ;  /* 0x0000000803037824 */ /* 0x000fc800078e0206 */
[----:B------:R3:W4:Y:S01]  /*15b0*/  SYNCS.PHASECHK.TRANS64.TRYWAIT P1, [R3+URZ], R0 ;  /* 0x00000000030075a7 */ /* 0x000722000802017f */
[----:B------:R-:W-:Y:S05]  /*15c0*/  @!P0 BRA `(.L_x_20) ;  /* 0x0000000000048947 */ /* 0x000fea0003800000 */
[----:B------:R-:W-:Y:S01]  /*15d0*/  BPT.TRAP 0x1 ;  /* 0x000000040000795c */ /* 0x000fe20000300000 */
.L_x_20:
[----:B----4-:R-:W-:Y:S05]  /*15e0*/  @P1 BRA `(.L_x_21) ;  /* 0x0000000000081947 */ /* 0x010fea0003800000 */
[----:B------:R-:W4:Y:S02]  /*15f0*/  SYNCS.PHASECHK.TRANS64.TRYWAIT P1, [R3+URZ], R0 ;  /* 0x00000000030075a7 */ /* 0x000f24000802017f */
[----:B----4-:R-:W-:Y:S05]  /*1600*/  @!P1 BRA `(.L_x_22) ;  /* 0x0000007400a49947 */ /* 0x010fea0003800000 */
.L_x_21:
[----:B------:R-:W-:-:S04]  /*1610*/  UISETP.LT.AND UP0, UPT, UR40, 0x1, UPT ;  /* 0x000000012800788c */ /* 0x000fc8000bf01270 */
[----:B------:R-:W-:-:S06]  /*1620*/  USEL UR4, UR40, 0x1, UP0 ;  /* 0x0000000128047887 */ /* 0x000fcc0008000000 */
[----:B---34-:R-:W-:Y:S01]  /*1630*/  IMAD.U32 R0, RZ, RZ, UR4 ;  /* 0x00000004ff007e24 */ /* 0x018fe2000f8e00ff */
[----:B------:R-:W-:Y:S05]  /*1640*/  WARPSYNC.ALL ;  /* 0x0000000000007948 */ /* 0x000fea0003800000 */
[----:B------:R-:W-:-:S04]  /*1650*/  IADD3 R0, -R0, UR40, RZ ;  /* 0x0000002800007c10 */ /* 0x000fc8000fffe1ff */
[----:B------:R-:W-:Y:S02]  /*1660*/  ISETP.GE.AND P1, PT, R0, 0x1, PT ;  /* 0x000000010000780c */ /* 0x000fe40003f26270 */
[----:B------:R-:W-:Y:S01]  /*1670*/  R2UR UR4, R6 ;  /* 0x00000000060472ca */ /* 0x000fe200000e0000 */
[----:B------:R-:W-:Y:S01]  /*1680*/  ULEA UR8, UR39, UR41, 0xa ;  /* 0x0000002927087291 */ /* 0x000fe2000f8e503f */
[----:B------:R-:W-:Y:S01]  /*1690*/  WARPGROUP.ARRIVE ;  /* 0x00000000000079c5 */ /* 0x000fe20000000000 */
[----:B------:R-:W-:Y:S01]  /*16a0*/  UMOV UR9, 0x80000020 ;  /* 0x8000002000097882 */ /* 0x000fe20000000000 */
[----:B------:R-:W-:Y:S01]  /*16b0*/  UMOV UR11, 0x80000020 ;  /* 0x80000020000b7882 */ /* 0x000fe20000000000 */
[----:B------:R-:W-:Y:S01]  /*16c0*/  UMOV UR13, UR9 ;  /* 0x00000009000d7c82 */ /* 0x000fe20008000000 */
[----:B------:R-:W-:Y:S01]  /*16d0*/  UMOV UR15, 0x80000020 ;  /* 0x80000020000f7882 */ /* 0x000fe20000000000 */
[----:B------:R-:W-:Y:S01]  /*16e0*/  UMOV UR17, UR9 ;  /* 0x0000000900117c82 */ /* 0x000fe20008000000 */
[----:B------:R-:W-:Y:S01]  /*16f0*/  UMOV UR12, UR8 ;  /* 0x00000008000c7c82 */ /* 0x000fe20008000000 */
[----:B------:R-:W-:Y:S01]  /*1700*/  UMOV UR16, UR8 ;  /* 0x0000000800107c82 */ /* 0x000fe20008000000 */
[----:B------:R-:W-:Y:S01]  /*1710*/  UMOV UR19, 0x80000020 ;  /* 0x8000002000137882 */ /* 0x000fe20000000000 */
[----:B------:R-:W-:Y:S01]  /*1720*/  UMOV UR20, UR8 ;  /* 0x0000000800147c82 */ /* 0x000fe20008000000 */
[----:B------:R-:W-:Y:S01]  /*1730*/  UMOV UR21, UR9 ;  /* 0x0000000900157c82 */ /* 0x000fe20008000000 */
[----:B------:R-:W-:Y:S01]  /*1740*/  UIADD3 UR4, UR4, 0x28180, URZ ;  /* 0x0002818004047890 */ /* 0x000fe2000fffe03f */
[----:B------:R-:W-:Y:S01]  /*1750*/  UMOV UR23, 0x80000020 ;  /* 0x8000002000177882 */ /* 0x000fe20000000000 */
[----:B------:R-:W-:-:S02]  /*1760*/  UMOV UR24, UR8 ;  /* 0x0000000800187c82 */ /* 0x000fc40008000000 */
[----:B------:R-:W-:Y:S01]  /*1770*/  USHF.R.U32.HI UR4, URZ, 0x4, UR4 ;  /* 0x000000043f047899 */ /* 0x000fe20008011604 */
[----:B------:R-:W-:Y:S01]  /*1780*/  UMOV UR25, UR9 ;  /* 0x0000000900197c82 */ /* 0x000fe20008000000 */
[----:B------:R-:W-:Y:S02]  /*1790*/  UMOV UR27, 0x80000020 ;  /* 0x80000020001b7882 */ /* 0x000fe40000000000 */
[----:B------:R-:W-:Y:S02]  /*17a0*/  ULOP3.LUT UR4, UR4, 0x3fff, URZ, 0xc0, !UPT ;  /* 0x00003fff04047892 */ /* 0x000fe4000f8ec03f */
[----:B------:R-:W-:Y:S02]  /*17b0*/  UIADD3 UR5, UR8, 0x200, URZ ;  /* 0x0000020008057890 */ /* 0x000fe4000fffe03f */
[----:B------:R-:W-:Y:S02]  /*17c0*/  ULOP3.LUT UR4, UR4, 0x10000, URZ, 0xfc, !UPT ;  /* 0x0001000004047892 */ /* 0x000fe4000f8efc3f */
[----:B------:R-:W-:-:S02]  /*17d0*/  UIADD3 UR6, UR8, 0x202, URZ ;  /* 0x0000020208067890 */ /* 0x000fc4000fffe03f */
[----:B------:R-:W-:-:S04]  /*17e0*/  UIMAD UR10, UR39, 0x140, UR4 ;  /* 0x00000140270a78a4 */ /* 0x000fc8000f8e0204 */
[----:B------:R-:W-:Y:S02]  /*17f0*/  UIADD3 UR14, UR10, 0x40, URZ ;  /* 0x000000400a0e7890 */ /* 0x000fe4000fffe03f */
[----:B------:R-:W-:Y:S02]  /*1800*/  UIADD3 UR18, UR10, 0x80, URZ ;  /* 0x000000800a127890 */ /* 0x000fe4000fffe03f */
[----:B------:R-:W-:Y:S02]  /*1810*/  UIADD3 UR22, UR10, 0xc0, URZ ;  /* 0x000000c00a167890 */ /* 0x000fe4000fffe03f */
[----:B------:R-:W-:Y:S01]  /*1820*/  IGMMA.64x16x32.S8.S8 R96, gdesc[UR8], RZ, !UPT, gsb0 ;  /* 0x00600000086079f1 */ /* 0x000fe2000c0410ff */
[----:B------:R-:W-:Y:S02]  /*1830*/  UIADD3 UR26, UR10, 0x100, URZ ;  /* 0x000001000a1a7890 */ /* 0x000fe4000fffe03f */
[----:B------:R-:W-:Y:S02]  /*1840*/  WARPGROUP.DEPBAR.LE gsb0, 0x0 ;  /* 0x00008000000079c5 */ /* 0x000fe40000010000 */
[----:B------:R-:W-:-:S06]  /*1850*/  WARPGROUP.ARRIVE ;  /* 0x00000000000079c5 */ /* 0x000fcc0000000000 */
[----:B------:R-:W-:Y:S03]  /*1860*/  IGMMA.64x16x32.S8.S8 R80, gdesc[UR12], RZ, !UPT, gsb0 ;  /* 0x006000000c5079f1 */ /* 0x000fe6000c0410ff */
        /* <DEDUP_REMOVED lines=8> */
[----:B------:R-:W-:Y:S01]  /*18f0*/  IGMMA.64x16x32.S8.S8 R32, gdesc[UR24], RZ, !UPT, gsb0 ;  /* 0x00600000182079f1 */ /* 0x000fe2000c0410ff */
[----:B------:R-:W-:Y:S01]  /*1900*/  UMOV UR24, UR5 ;  /* 0x0000000500187c82 */ /* 0x000fe20008000000 */
[----:B------:R-:W-:Y:S01]  /*1910*/  UMOV UR25, 0x80000020 ;  /* 0x8000002000197882 */ /* 0x000fe20000000000 */
[----:B------:R-:W-:Y:S01]  /*1920*/  UMOV UR20, UR24 ;  /* 0x0000001800147c82 */ /* 0x000fe20008000000 */
[----:B------:R-:W-:Y:S01]  /*1930*/  UMOV UR21, UR25 ;  /* 0x0000001900157c82 */ /* 0x000fe20008000000 */
[----:B------:R-:W-:Y:S01]  /*1940*/  UMOV UR16, UR24 ;  /* 0x0000001800107c82 */ /* 0x000fe20008000000 */
[----:B------:R-:W-:Y:S01]  /*1950*/  UMOV UR17, UR25 ;  /* 0x0000001900117c82 */ /* 0x000fe20008000000 */
[----:B------:R-:W-:Y:S01]  /*1960*/  UMOV UR12, UR24 ;  /* 0x00000018000c7c82 */ /* 0x000fe20008000000 */
[----:B------:R-:W-:Y:S01]  /*1970*/  UMOV UR13, UR25 ;  /* 0x00000019000d7c82 */ /* 0x000fe20008000000 */
[----:B------:R-:W-:Y:S01]  /*1980*/  UIADD3 UR5, UR10, 0xc2, URZ ;  /* 0x000000c20a057890 */ /* 0x000fe2000fffe03f */
[----:B------:R-:W-:-:S02]  /*1990*/  WARPGROUP.DEPBAR.LE gsb0, 0x0 ;  /* 0x00008000000079c5 */ /* 0x000fc40000010000 */
[----:B------:R-:W-:-:S06]  /*19a0*/  WARPGROUP.ARRIVE ;  /* 0x00000000000079c5 */ /* 0x000fcc0000000000 */
[----:B------:R-:W-:Y:S01]  /*19b0*/  IGMMA.64x16x32.S8.S8 R24, gdesc[UR24], RZ, !UPT, gsb0 ;  /* 0x00600000181879f1 */ /* 0x000fe2000c0410ff */
[----:B------:R-:W-:Y:S01]  /*19c0*/  UMOV UR26, UR10 ;  /* 0x0000000a001a7c82 */ /* 0x000fe20008000000 */
[----:B------:R-:W-:Y:S01]  /*19d0*/  UMOV UR27, UR11 ;  /* 0x0000000b001b7c82 */ /* 0x000fe20008000000 */
[----:B------:R-:W-:Y:S01]  /*19e0*/  UMOV UR11, 0x80000020 ;  /* 0x80000020000b7882 */ /* 0x000fe20000000000 */
[----:B------:R-:W-:Y:S02]  /*19f0*/  WARPGROUP.DEPBAR.LE gsb0, 0x0 ;  /* 0x00008000000079c5 */ /* 0x000fe40000010000 */
[----:B------:R-:W-:-:S06]  /*1a00*/  WARPGROUP.ARRIVE ;  /* 0x00000000000079c5 */ /* 0x000fcc0000000000 */
[----:B------:R-:W-:Y:S01]  /*1a10*/  IGMMA.64x16x32.S8.S8 R40, gdesc[UR20], RZ, !UPT, gsb0 ;  /* 0x00600000142879f1 */ /* 0x000fe2000c0410ff */
[----:B------:R-:W-:Y:S01]  /*1a20*/  UIADD3 UR22, UR10, 0x82, URZ ;  /* 0x000000820a167890 */ /* 0x000fe2000fffe03f */
        /* <DEDUP_REMOVED lines=9> */
[----:B------:R-:W-:Y:S02]  /*1ac0*/  UIADD3 UR12, UR8, 0x2, URZ ;  /* 0x00000002080c7890 */ /* 0x000fe4000fffe03f */
[----:B------:R-:W-:Y:S01]  /*1ad0*/  UIADD3 UR14, UR10, 0x2, URZ ;  /* 0x000000020a0e7890 */ /* 0x000fe2000fffe03f */
[----:B------:R-:W-:Y:S01]  /*1ae0*/  UMOV UR13, 0x80000020 ;  /* 0x80000020000d7882 */ /* 0x000fe20000000000 */
[----:B------:R-:W-:Y:S01]  /*1af0*/  UMOV UR15, 0x80000020 ;  /* 0x80000020000f7882 */ /* 0x000fe20000000000 */
[----:B------:R-:W-:Y:S02]  /*1b00*/  UMOV UR17, UR13 ;  /* 0x0000000d00117c82 */ /* 0x000fe40008000000 */
[----:B------:R-:W-:Y:S01]  /*1b10*/  UMOV UR16, UR12 ;  /* 0x0000000c00107c82 */ /* 0x000fe20008000000 */
[----:B------:R-:W-:Y:S01]  /*1b20*/  UMOV UR20, UR12 ;  /* 0x0000000c00147c82 */ /* 0x000fe20008000000 */
[----:B------:R-:W-:Y:S01]  /*1b30*/  UMOV UR21, UR13 ;  /* 0x0000000d00157c82 */ /* 0x000fe20008000000 */
[----:B------:R-:W-:Y:S01]  /*1b40*/  UMOV UR8, UR12 ;  /* 0x0000000c00087c82 */ /* 0x000fe20008000000 */
[----:B------:R-:W-:Y:S01]  /*1b50*/  UMOV UR9, UR13 ;  /* 0x0000000d00097c82 */ /* 0x000fe20008000000 */
[----:B------:R-:W-:-:S02]  /*1b60*/  WARPGROUP.DEPBAR.LE gsb0, 0x0 ;  /* 0x00008000000079c5 */ /* 0x000fc40000010000 */
[----:B------:R-:W-:-:S06]  /*1b70*/  WARPGROUP.ARRIVE ;  /* 0x00000000000079c5 */ /* 0x000fcc0000000000 */
[----:B------:R-:W-:Y:S01]  /*1b80*/  IGMMA.64x16x32.S8.S8 R88, gdesc[UR24], RZ, !UPT, gsb0 ;  /* 0x00600000185879f1 */ /* 0x000fe2000c0410ff */
[----:B------:R-:W-:Y:S01]  /*1b90*/  UIADD3 UR26, UR10, 0x102, URZ ;  /* 0x000001020a1a7890 */ /* 0x000fe2000fffe03f */
[----:B------:R-:W-:Y:S02]  /*1ba0*/  UMOV UR24, UR12 ;  /* 0x0000000c00187c82 */ /* 0x000fe40008000000 */
[----:B------:R-:W-:Y:S01]  /*1bb0*/  UMOV UR10, UR5 ;  /* 0x00000005000a7c82 */ /* 0x000fe20008000000 */
[----:B------:R-:W-:Y:S01]  /*1bc0*/  UMOV UR25, UR13 ;  /* 0x0000000d00197c82 */ /* 0x000fe20008000000 */
[----:B------:R-:W-:Y:S01]  /*1bd0*/  UMOV UR27, 0x80000020 ;  /* 0x80000020001b7882 */ /* 0x000fe20000000000 */
[----:B------:R-:W-:Y:S02]  /*1be0*/  WARPGROUP.DEPBAR.LE gsb0, 0x0 ;  /* 0x00008000000079c5 */ /* 0x000fe40000010000 */
[----:B------:R-:W-:-:S06]  /*1bf0*/  WARPGROUP.ARRIVE ;  /* 0x00000000000079c5 */ /* 0x000fcc0000000000 */
[----:B------:R-:W-:Y:S03]  /*1c00*/  IGMMA.64x16x32.S8.S8 R96, gdesc[UR12], R96, gsb0 ;  /* 0x006000000c6079f1 */ /* 0x000fe60008041060 */
        /* <DEDUP_REMOVED lines=11> */
[----:B------:R-:W-:Y:S01]  /*1cc0*/  IGMMA.64x16x32.S8.S8 R32, gdesc[UR24], R32, gsb0 ;  /* 0x00600000182079f1 */ /* 0x000fe20008041020 */
        /* <DEDUP_REMOVED lines=8> */
[----:B------:R-:W-:Y:S01]  /*1d50*/  UMOV UR12, UR24 ;  /* 0x00000018000c7c82 */ /* 0x000fe20008000000 */
[----:B------:R-:W-:Y:S01]  /*1d60*/  UMOV UR13, UR25 ;  /* 0x00000019000d7c82 */ /* 0x000fe20008000000 */
[----:B------:R-:W-:-:S02]  /*1d70*/  WARPGROUP.DEPBAR.LE gsb0, 0x0 ;  /* 0x00008000000079c5 */ /* 0x000fc40000010000 */
        /* <DEDUP_REMOVED lines=15> */
[----:B------:R-:W-:Y:S05]  /*1e70*/  @!P1 BRA `(.L_x_23) ;  /* 0x0000000800989947 */ /* 0x000fea0003800000 */
[----:B------:R-:W-:Y:S02]  /*1e80*/  UIADD3 UR5, UR39, 0x1, URZ ;  /* 0x0000000127057890 */ /* 0x000fe4000fffe03f */
[----:B------:R-:W-:Y:S02]  /*1e90*/  IMAD.U32 R3, RZ, RZ, UR39 ;  /* 0x00000027ff037e24 */ /* 0x000fe4000f8e00ff */
[----:B------:R-:W-:-:S04]  /*1ea0*/  UISETP.NE.AND UP0, UPT, UR5, 0xa, UPT ;  /* 0x0000000a0500788c */ /* 0x000fc8000bf05270 */
[----:B------:R-:W-:Y:S02]  /*1eb0*/  USEL UR6, URZ, 0x1, UP0 ;  /* 0x000000013f067887 */ /* 0x000fe40008000000 */
[----:B------:R-:W-:Y:S02]  /*1ec0*/  USEL UR5, UR5, URZ, UP0 ;  /* 0x0000003f05057287 */ /* 0x000fe40008000000 */
[----:B------:R-:W-:-:S06]  /*1ed0*/  ULOP3.LUT UR6, UR38, UR6, URZ, 0x3c, !UPT ;  /* 0x0000000626067292 */ /* 0x000fcc000f8e3c3f */
[----:B------:R-:W-:-:S07]  /*1ee0*/  IMAD.U32 R7, RZ, RZ, UR6 ;  /* 0x00000006ff077e24 */ /* 0x000fce000f8e00ff */
.L_x_30:
[----:B------:R-:W-:Y:S05]  /*1ef0*/  @!P0 BRA `(.L_x_24) ;  /* 0x0000000000048947 */ /* 0x000fea0003800000 */
[----:B------:R-:W-:Y:S01]  /*1f00*/  BPT.TRAP 0x1 ;  /* 0x000000040000795c */ /* 0x000fe20000300000 */
.L_x_24:
[----:B------:R-:W3:Y:S01]  /*1f10*/  S2UR UR7, SR_CgaCtaId ;  /* 0x00000000000779c3 */ /* 0x000ee20000008800 */
[----:B------:R-:W-:Y:S01]  /*1f20*/  UMOV UR6, 0x400 ;  /* 0x0000040000067882 */ /* 0x000fe20000000000 */
[----:B01----:R-:W-:Y:S01]  /*1f30*/  IMAD.U32 R5, RZ, RZ, UR5 ;  /* 0x00000005ff057e24 */ /* 0x003fe2000f8e00ff */
[----:B------:R-:W-:Y:S01]  /*1f40*/  SHF.L.U32 R4, R7, 0x1f, RZ ;  /* 0x0000001f07047819 */ /* 0x000fe200000006ff */
[----:B---3--:R-:W-:-:S06]  /*1f50*/  ULEA UR6, UR7, UR6, 0x18 ;  /* 0x0000000607067291 */ /* 0x008fcc000f8ec03f */
[----:B------:R-:W-:-:S04]  /*1f60*/  IMAD.U32 R6, RZ, RZ, UR6 ;  /* 0x00000006ff067e24 */ /* 0x000fc8000f8e00ff */
[----:B------:R-:W-:-:S04]  /*1f70*/  IMAD R5, R5, 0x8, R6 ;  /* 0x0000000805057824 */ /* 0x000fc800078e0206 */
[----:B------:R0:W1:Y:S01]  /*1f80*/  SYNCS.PHASECHK.TRANS64.TRYWAIT P1, [R5+URZ], R4 ;  /* 0x00000004050075a7 */ /* 0x000062000802017f */
[----:B------:R-:W-:Y:S05]  /*1f90*/  @!P0 BRA `(.L_x_25) ;  /* 0x0000000000048947 */ /* 0x000fea0003800000 */
[----:B------:R-:W-:Y:S01]  /*1fa0*/  BPT.TRAP 0x1 ;  /* 0x000000040000795c */ /* 0x000fe20000300000 */
.L_x_25:
[----:B-1----:R-:W-:Y:S05]  /*1fb0*/  @P1 BRA `(.L_x_26) ;  /* 0x0000000000081947 */ /* 0x002fea0003800000 */
[----:B------:R-:W1:Y:S02]  /*1fc0*/  SYNCS.PHASECHK.TRANS64.TRYWAIT P1, [R5+URZ], R4 ;  /* 0x00000004050075a7 */ /* 0x000e64000802017f */
[----:B-1----:R-:W-:Y:S05]  /*1fd0*/  @!P1 BRA `(.L_x_27) ;  /* 0x0000006c00449947 */ /* 0x002fea0003800000 */
.L_x_26:
[----:B------:R-:W-:Y:S01]  /*1fe0*/  ULEA UR8, UR5, UR41, 0xa ;  /* 0x0000002905087291 */ /* 0x000fe2000f8e503f */
[----:B------:R-:W-:Y:S01]  /*1ff0*/  WARPGROUP.ARRIVE ;  /* 0x00000000000079c5 */ /* 0x000fe20000000000 */
[----:B------:R-:W-:Y:S01]  /*2000*/  UIMAD UR10, UR5, 0x140, UR4 ;  /* 0x00000140050a78a4 */ /* 0x000fe2000f8e0204 */
[----:B------:R-:W-:Y:S01]  /*2010*/  UMOV UR9, 0x80000020 ;  /* 0x8000002000097882 */ /* 0x000fe20000000000 */
[----:B------:R-:W-:Y:S02]  /*2020*/  UMOV UR11, 0x80000020 ;  /* 0x80000020000b7882 */ /* 0x000fe40000000000 */
[----:B------:R-:W-:Y:S01]  /*2030*/  UIADD3 UR14, UR10, 0x40, URZ ;  /* 0x000000400a0e7890 */ /* 0x000fe2000fffe03f */
[----:B------:R-:W-:Y:S01]  /*2040*/  UMOV UR12, UR8 ;  /* 0x00000008000c7c82 */ /* 0x000fe20008000000 */
[----:B------:R-:W-:Y:S01]  /*2050*/  UMOV UR13, UR9 ;  /* 0x00000009000d7c82 */ /* 0x000fe20008000000 */
[----:B------:R-:W-:Y:S02]  /*2060*/  UMOV UR15, 0x80000020 ;  /* 0x80000020000f7882 */ /* 0x000fe40000000000 */
[----:B------:R-:W-:Y:S01]  /*2070*/  IGMMA.64x16x32.S8.S8 R96, gdesc[UR8], R96, gsb0 ;  /* 0x00600000086079f1 */ /* 0x000fe20008041060 */
[----:B------:R-:W-:Y:S01]  /*2080*/  UIADD3 UR18, UR10, 0x80, URZ ;  /* 0x000000800a127890 */ /* 0x000fe2000fffe03f */
[----:B------:R-:W-:Y:S01]  /*2090*/  UMOV UR16, UR8 ;  /* 0x0000000800107c82 */ /* 0x000fe20008000000 */
[----:B------:R-:W-:Y:S01]  /*20a0*/  UMOV UR17, UR9 ;  /* 0x0000000900117c82 */ /* 0x000fe20008000000 */
[----:B------:R-:W-:Y:S01]  /*20b0*/  UMOV UR19, 0x80000020 ;  /* 0x8000002000137882 */ /* 0x000fe20000000000 */
        /* <DEDUP_REMOVED lines=8> */
[----:B------:R-:W-:-:S02]  /*2140*/  UIADD3 UR6, UR8, 0x200, URZ ;  /* 0x0000020008067890 */ /* 0x000fc4000fffe03f */
[----:B------:R-:W-:Y:S01]  /*2150*/  UIADD3 UR7, UR8, 0x202, URZ ;  /* 0x0000020208077890 */ /* 0x000fe2000fffe03f */
        /* <DEDUP_REMOVED lines=23> */
[----:B------:R-:W-:Y:S01]  /*22d0*/  IGMMA.64x16x32.S8.S8 R24, gdesc[UR24], R24, gsb0 ;  /* 0x00600000181879f1 */ /* 0x000fe20008041018 */
[----:B------:R-:W-:Y:S01]  /*22e0*/  UMOV UR26, UR10 ;  /* 0x0000000a001a7c82 */ /* 0x000fe20008000000 */
[----:B------:R-:W-:Y:S01]  /*22f0*/  UMOV UR27, UR11 ;  /* 0x0000000b001b7c82 */ /* 0x000fe20008000000 */
[----:B------:R-:W-:Y:S01]  /*2300*/  UMOV UR11, 0x80000020 ;  /* 0x80000020000b7882 */ /* 0x000fe20000000000 */
[----:B------:R-:W-:Y:S02]  /*2310*/  WARPGROUP.DEPBAR.LE gsb0, 0x0 ;  /* 0x00008000000079c5 */ /* 0x000fe40000010000 */
[----:B------:R-:W-:-:S06]  /*2320*/  WARPGROUP.ARRIVE ;  /* 0x00000000000079c5 */ /* 0x000fcc0000000000 */
[----:B------:R-:W-:Y:S01]  /*2330*/  IGMMA.64x16x32.S8.S8 R40, gdesc[UR20], R40, gsb0 ;  /* 0x00600000142879f1 */ /* 0x000fe20008041028 */
[----:B------:R-:W-:Y:S01]  /*2340*/  UIADD3 UR22, UR10, 0x82, URZ ;  /* 0x000000820a167890 */ /* 0x000fe2000fffe03f */
        /* <DEDUP_REMOVED lines=21> */
[----:B------:R-:W-:Y:S01]  /*24a0*/  IGMMA.64x16x32.S8.S8 R88, gdesc[UR24], R88, gsb0 ;  /* 0x00600000185879f1 */ /* 0x000fe20008041058 */
        /* <DEDUP_REMOVED lines=47> */
[----:B------:R-:W-:Y:S01]  /*27a0*/  BPT.TRAP 0x1 ;  /* 0x000000040000795c */ /* 0x000fe20000300000 */
.L_x_28:
[----:B------:R-:W-:-:S13]  /*27b0*/  ISETP.NE.AND P1, PT, R23, RZ, PT ;  /* 0x000000ff1700720c */ /* 0x000fda0003f25270 */
[----:B01----:R-:W-:-:S04]  /*27c0*/  @P1 IMAD R4, R3, 0x8, R6 ;  /* 0x0000000803041824 */ /* 0x003fc800078e0206 */
[----:B------:R-:W-:-:S05]  /*27d0*/  @P1 VIADD R5, R4, 0x50 ;  /* 0x0000005004051836 */ /* 0x000fca0000000000 */
[----:B------:R-:W-:-:S04]  /*27e0*/  @P1 PRMT R5, R22, 0x654, R5 ;  /* 0x0000065416051816 */ /* 0x000fc80000000005 */
[----:B------:R0:W-:Y:S01]  /*27f0*/  @P1 SYNCS.ARRIVE.TRANS64.RED.A1T0 RZ, [R5+URZ], RZ ;  /* 0x000000ff05ff19a7 */ /* 0x0001e2000810043f */
[----:B------:R-:W-:-:S13]  /*2800*/  ISETP.GT.U32.AND P1, PT, R19, 0x1, PT ;  /* 0x000000011300780c */ /* 0x000fda0003f24070 */
[----:B0-----:R-:W-:Y:S05]  /*2810*/  @P1 BRA `(.L_x_29) ;  /* 0x0000000000041947 */ /* 0x001fea0003800000 */
[----:B------:R-:W-:Y:S01]  /*2820*/  BPT.TRAP 0x1 ;  /* 0x000000040000795c */ /* 0x000fe20000300000 */
.L_x_29:
[----:B------:R-:W-:Y:S01]  /*2830*/  UIADD3 UR5, UR5, 0x1, URZ ;  /* 0x0000000105057890 */ /* 0x000fe2000fffe03f */
[C---:B------:R-:W-:Y:S01]  /*2840*/  ISETP.GT.AND P2, PT, R0.reuse, 0x1, PT ;  /* 0x000000010000780c */ /* 0x040fe20003f44270 */
[----:B------:R-:W-:Y:S02]  /*2850*/  VIADD R3, R3, 0x1 ;  /* 0x0000000103037836 */ /* 0x000fe40000000000 */
[----:B------:R-:W-:Y:S01]  /*2860*/  UISETP.NE.AND UP0, UPT, UR5, 0xa, UPT ;  /* 0x0000000a0500788c */ /* 0x000fe2000bf05270 */
[----:B------:R-:W-:Y:S02]  /*2870*/  VIADD R0, R0, 0xffffffff ;  /* 0xffffffff00007836 */ /* 0x000fe40000000000 */
[C---:B------:R-:W-:Y:S01]  /*2880*/  ISETP.NE.AND P1, PT, R3.reuse, 0xa, PT ;  /* 0x0000000a0300780c */ /* 0x040fe20003f25270 */
[----:B------:R-:W-:Y:S02]  /*2890*/  USEL UR6, URZ, 0x1, UP0 ;  /* 0x000000013f067887 */ /* 0x000fe40008000000 */
[----:B------:R-:W-:Y:S01]  /*28a0*/  USEL UR5, UR5, URZ, UP0 ;  /* 0x0000003f05057287 */ /* 0x000fe20008000000 */
[----:B------:R-:W-:-:S03]  /*28b0*/  SEL R3, R3, RZ, P1 ;  /* 0x000000ff03037207 */ /* 0x000fc60000800000 */
[----:B------:R-:W-:Y:S01]  /*28c0*/  LOP3.LUT R7, R7, UR6, RZ, 0x3c, !PT ;  /* 0x0000000607077c12 */ /* 0x000fe2000f8e3cff */
[----:B------:R-:W-:Y:S07]  /*28d0*/  @P2 BRA `(.L_x_30) ;  /* 0xfffffff400842947 */ /* 0x000fee000383ffff */
.L_x_23:
[----:B------:R-:W3:Y:S02]  /*28e0*/  LDC R0, c[0x0][0x28c] ;  /* 0x0000a300ff007b82 */ /* 0x000ee40000000800 */
[----:B---3--:R-:W-:-:S13]  /*28f0*/  ISETP.GE.AND P1, PT, R0, 0x1, PT ;  /* 0x000000010000780c */ /* 0x008fda0003f26270 */
[----:B------:R-:W-:Y:S05]  /*2900*/  @!P1 BRA `(.L_x_31) ;  /* 0x0000000000509947 */ /* 0x000fea0003800000 */
[----:B------:R-:W-:Y:S05]  /*2910*/  @!P0 BRA `(.L_x_32) ;  /* 0x0000000000048947 */ /* 0x000fea0003800000 */
[----:B------:R-:W-:Y:S01]  /*2920*/  BPT.TRAP 0x1 ;  /* 0x000000040000795c */ /* 0x000fe20000300000 */
.L_x_32:
[----:B------:R-:W-:Y:S01]  /*2930*/  ISETP.NE.AND P0, PT, R23, RZ, PT ;  /* 0x000000ff1700720c */ /* 0x000fe20003f05270 */
[----:B------:R-:W-:Y:S01]  /*2940*/  BSSY B0, `(.L_x_33) ;  /* 0x000000e000007945 */ /* 0x000fe20003800000 */
[----:B------:R-:W-:-:S11]  /*2950*/  ISETP.GT.U32.AND P1, PT, R19, 0x1, PT ;  /* 0x000000011300780c */ /* 0x000fd60003f24070 */
[----:B------:R-:W-:Y:S05]  /*2960*/  @!P0 BRA `(.L_x_34) ;  /* 0x00000000002c8947 */ /* 0x000fea0003800000 */
[----:B------:R-:W-:-:S04]  /*2970*/  UISETP.LT.AND UP0, UPT, UR40, 0x1, UPT ;  /* 0x000000012800788c */ /* 0x000fc8000bf01270 */
[----:B------:R-:W-:-:S04]  /*2980*/  USEL UR6, UR40, 0x1, UP0 ;  /* 0x0000000128067887 */ /* 0x000fc80008000000 */
[----:B------:R-:W-:-:S04]  /*2990*/  UIADD3 UR6, UR39, UR40, -UR6 ;  /* 0x0000002827067290 */ /* 0x000fc8000fffe806 */
[----:B------:R-:W-:-:S04]  /*29a0*/  UIMAD.WIDE.U32 UR4, UR6, -0x33333333, URZ ;  /* 0xcccccccd060478a5 */ /* 0x000fc8000f8e003f */
[----:B------:R-:W-:-:S04]  /*29b0*/  USHF.R.U32.HI UR4, URZ, 0x3, UR5 ;  /* 0x000000033f047899 */ /* 0x000fc80008011605 */
[----:B------:R-:W-:-:S06]  /*29c0*/  UIMAD UR6, UR4, -0xa, UR6 ;  /* 0xfffffff6040678a4 */ /* 0x000fcc000f8e0206 */
[----:B------:R-:W-:-:S04]  /*29d0*/  IMAD.U32 R3, RZ, RZ, UR6 ;  /* 0x00000006ff037e24 */ /* 0x000fc8000f8e00ff */
[----:B------:R-:W-:-:S04]  /*29e0*/  IMAD R0, R3, 0x8, R6 ;  /* 0x0000000803007824 */ /* 0x000fc800078e0206 */
[----:B------:R-:W-:-:S05]  /*29f0*/  VIADD R3, R0, 0x50 ;  /* 0x0000005000037836 */ /* 0x000fca0000000000 */
[----:B------:R-:W-:-:S04]  /*2a00*/  PRMT R3, R22, 0x654, R3 ;  /* 0x0000065416037816 */ /* 0x000fc80000000003 */
[----:B------:R3:W-:Y:S03]  /*2a10*/  SYNCS.ARRIVE.TRANS64.RED.A1T0 RZ, [R3+URZ], RZ ;  /* 0x000000ff03ff79a7 */ /* 0x0007e6000810043f */
.L_x_34:
[----:B------:R-:W-:Y:S05]  /*2a20*/  BSYNC B0 ;  /* 0x0000000000007941 */ /* 0x000fea0003800000 */
.L_x_33:
[----:B------:R-:W-:Y:S05]  /*2a30*/  @P1 BRA `(.L_x_31) ;  /* 0x0000000000041947 */ /* 0x000fea0003800000 */
[----:B------:R-:W-:Y:S01]  /*2a40*/  BPT.TRAP 0x1 ;  /* 0x000000040000795c */ /* 0x000fe20000300000 */
.L_x_31:
[----:B------:R-:W4:Y:S01]  /*2a50*/  LDC R7, c[0x0][0x288] ;  /* 0x0000a200ff077b82 */ /* 0x000f220000000800 */
[--C-:B------:R-:W-:Y:S01]  /*2a60*/  SHF.R.U32.HI R0, RZ, 0x2, R18.reuse ;  /* 0x00000002ff007819 */ /* 0x100fe20000011612 */
[----:B------:R-:W-:Y:S01]  /*2a70*/  IMAD R109, R109, 0x50, RZ ;  /* 0x000000506d6d7824 */ /* 0x000fe200078e02ff */
[----:B01----:R-:W-:Y:S01]  /*2a80*/  SHF.R.U32.HI R5, RZ, 0x7, R18 ;  /* 0x00000007ff057819 */ /* 0x003fe20000011612 */
[----:B------:R-:W-:Y:S01]  /*2a90*/  UIADD3 UR39, UR40, UR39, URZ ;  /* 0x0000002728277290 */ /* 0x000fe2000fffe03f */
[----:B---3--:R-:W-:Y:S01]  /*2aa0*/  LOP3.LUT R3, R0, 0x7, RZ, 0xc0, !PT ;  /* 0x0000000700037812 */ /* 0x008fe200078ec0ff */
[C---:B------:R-:W-:Y:S01]  /*2ab0*/  IMAD.SHL.U32 R12, R18.reuse, 0x2, RZ ;  /* 0x00000002120c7824 */ /* 0x040fe200078e00ff */
[----:B------:R-:W-:Y:S01]  /*2ac0*/  LOP3.LUT R0, R5, 0x1, RZ, 0xc0, !PT ;  /* 0x0000000105007812 */ /* 0x000fe200078ec0ff */
[----:B------:R-:W-:Y:S01]  /*2ad0*/  UISETP.GT.U32.AND UP0, UPT, UR39, 0x9, UPT ;  /* 0x000000092700788c */ /* 0x000fe2000bf04070 */
[----:B------:R-:W-:Y:S01]  /*2ae0*/  LOP3.LUT R4, R18, 0x60, RZ, 0xc0, !PT ;  /* 0x0000006012047812 */ /* 0x000fe200078ec0ff */
[----:B------:R-:W-:Y:S01]  /*2af0*/  ULDC UR7, c[0x0][0x284] ;  /* 0x0000a10000077ab9 */ /* 0x000fe20000000800 */
[----:B------:R-:W-:Y:S01]  /*2b00*/  UISETP.GE.U32.AND UP1, UPT, UR40, 0xa, UPT ;  /* 0x0000000a2800788c */ /* 0x000fe2000bf26070 */
[----:B------:R-:W-:Y:S01]  /*2b10*/  IMAD.SHL.U32 R8, R0, 0x40, RZ ;  /* 0x0000004000087824 */ /* 0x000fe200078e00ff */
[----:B------:R-:W-:Y:S01]  /*2b20*/  SHF.R.U32.HI R6, RZ, 0x1, R4 ;  /* 0x00000001ff067819 */ /* 0x000fe20000011604 */
[----:B------:R-:W-:Y:S01]  /*2b30*/  UISETP.LT.U32.AND UP0, UPT, UR40, 0xa, UP0 ;  /* 0x0000000a2800788c */ /* 0x000fe20008701070 */
[----:B------:R-:W-:Y:S01]  /*2b40*/  LOP3.LUT R4, R18, 0x3, RZ, 0xc0, !PT ;  /* 0x0000000312047812 */ /* 0x000fe200078ec0ff */
[----:B------:R-:W-:Y:S01]  /*2b50*/  ULDC.64 UR8, c[0x0][0x5d0] ;  /* 0x0001740000087ab9 */ /* 0x000fe20000000a00 */
[--C-:B------:R-:W-:Y:S01]  /*2b60*/  IADD3 R5, RZ, -R6, -R3.reuse ;  /* 0x80000006ff057210 */ /* 0x100fe20007ffe803 */
[----:B------:R-:W-:Y:S01]  /*2b70*/  UIMAD.WIDE.U32 UR4, UR39, -0x33333333, URZ ;  /* 0xcccccccd270478a5 */ /* 0x000fe2000f8e003f */
[----:B------:R-:W-:Y:S01]  /*2b80*/  LOP3.LUT R3, R8, 0x40, R3, 0xe2, !PT ;  /* 0x0000004008037812 */ /* 0x000fe200078ee203 */
[----:B------:R-:W-:Y:S01]  /*2b90*/  USEL UR6, URZ, 0x1, !UP0 ;  /* 0x000000013f067887 */ /* 0x000fe2000c000000 */
[----:B------:R-:W-:Y:S01]  /*2ba0*/  SHF.R.S32.HI R14, RZ, 0x1f, R104 ;  /* 0x0000001fff0e7819 */ /* 0x000fe20000011468 */
[----:B------:R-:W-:Y:S01]  /*2bb0*/  IMAD R0, R0, -0x40, R5 ;  /* 0xffffffc000007824 */ /* 0x000fe200078e0205 */
[C---:B------:R-:W-:Y:S01]  /*2bc0*/  LOP3.LUT R12, R109.reuse, 0x6, R12, 0xf8, !PT ;  /* 0x000000066d0c7812 */ /* 0x040fe200078ef80c */
[----:B----4-:R-:W-:Y:S01]  /*2bd0*/  IMAD R8, R4, -0x2, R7 ;  /* 0xfffffffe04087824 */ /* 0x010fe200078e0207 */
[----:B------:R-:W-:Y:S01]  /*2be0*/  ISETP.GE.AND P0, PT, R109, R7, PT ;  /* 0x000000076d00720c */ /* 0x000fe20003f06270 */
[----:B------:R-:W-:Y:S01]  /*2bf0*/  IMAD.SHL.U32 R7, R108, 0x100, RZ ;  /* 0x000001006c077824 */ /* 0x000fe200078e00ff */
[----:B------:R-:W-:Y:S01]  /*2c00*/  SHF.R.S32.HI R13, RZ, 0x1f, R12 ;  /* 0x0000001fff0d7819 */ /* 0x000fe2000001140c */
[----:B------:R-:W-:Y:S01]  /*2c10*/  IMAD R5, R14, UR8, RZ ;  /* 0x000000080e057c24 */ /* 0x000fe2000f8e02ff */
[----:B------:R-:W-:Y:S01]  /*2c20*/  USHF.R.U32.HI UR4, URZ, 0x3, UR5 ;  /* 0x000000033f047899 */ /* 0x000fe20008011605 */
[----:B------:R-:W-:Y:S01]  /*2c30*/  IMAD.WIDE R20, R108, 0x100, RZ ;  /* 0x000001006c147825 */ /* 0x000fe200078e02ff */
[C---:B------:R-:W-:Y:S01]  /*2c40*/  ISETP.GE.OR P0, PT, R7.reuse, UR7, P0 ;  /* 0x0000000707007c0c */ /* 0x040fe20008706670 */
[----:B------:R-:W-:Y:S01]  /*2c50*/  ULOP3.LUT UR38, UR38, UR6, URZ, 0x3c, !UPT ;  /* 0x0000000626267292 */ /* 0x000fe2000f8e3c3f */
[----:B------:R-:W-:Y:S01]  /*2c60*/  IADD3 R114, -R7, UR7, R0 ;  /* 0x0000000707727c10 */ /* 0x000fe2000fffe100 */
[C---:B------:R-:W-:Y:S01]  /*2c70*/  IMAD R9, R104.reuse, UR9, R5 ;  /* 0x0000000968097c24 */ /* 0x040fe2000f8e0205 */
[----:B------:R-:W-:Y:S01]  /*2c80*/  UIMAD UR39, UR4, -0xa, UR39 ;  /* 0xfffffff6042778a4 */ /* 0x000fe2000f8e0227 */
[----:B------:R-:W-:Y:S01]  /*2c90*/  IMAD.WIDE.U32 R4, R104, UR8, R12 ;  /* 0x0000000868047c25 */ /* 0x000fe2000f8e000c */
[----:B------:R-:W-:Y:S01]  /*2ca0*/  @UP1 ULOP3.LUT UR38, UR38, 0x1, UR4, 0x78, !UPT ;  /* 0x0000000126261892 */ /* 0x000fe2000f8e7804 */
[----:B------:R-:W-:-:S02]  /*2cb0*/  LOP3.LUT R123, R20, R3, R6, 0xfe, !PT ;  /* 0x00000003147b7212 */ /* 0x000fc400078efe06 */
[----:B------:R-:W-:Y:S02]  /*2cc0*/  IMAD.IADD R5, R5, 0x1, R9 ;  /* 0x0000000105057824 */ /* 0x000fe400078e0209 */
[----:B------:R-:W-:Y:S02]  /*2cd0*/  IMAD.IADD R3, R8, 0x1, -R109 ;  /* 0x0000000108037824 */ /* 0x000fe400078e0a6d */
[----:B------:R-:W-:Y:S01]  /*2ce0*/  IMAD.MOV.U32 R0, RZ, RZ, -0x1 ;  /* 0xffffffffff007424 */ /* 0x000fe200078e00ff */
[----:B------:R-:W-:Y:S06]  /*2cf0*/  @P0 BRA `(.L_x_35) ;  /* 0x0000003c00f80947 */ /* 0x000fec0003800000 */
[----:B------:R-:W0:Y:S01]  /*2d00*/  LDC.64 R10, c[0x0][0x5c8] ;  /* 0x00017200ff0a7b82 */ /* 0x000e220000000a00 */
[----:B------:R-:W-:Y:S01]  /*2d10*/  ULDC.64 UR4, c[0x0][0x5c0] ;  /* 0x0001700000047ab9 */ /* 0x000fe20000000a00 */
[----:B------:R-:W-:Y:S01]  /*2d20*/  BSSY B0, `(.L_x_35) ;  /* 0x00003fb000007945 */ /* 0x000fe20003800000 */
[-C--:B0-----:R-:W-:Y:S01]  /*2d30*/  IMAD R6, R21, R10.reuse, RZ ;  /* 0x0000000a15067224 */ /* 0x081fe200078e02ff */
[----:B------:R-:W-:Y:S01]  /*2d40*/  SHF.L.U64.HI R15, R10, 0x3, R11 ;  /* 0x000000030a0f7819 */ /* 0x000fe2000001020b */
[----:B------:R-:W-:-:S04]  /*2d50*/  IMAD.WIDE.U32 R4, R123, R10, R4 ;  /* 0x0000000a7b047225 */ /* 0x000fc800078e0004 */
[----:B------:R-:W-:Y:S01]  /*2d60*/  IMAD R7, R123, R11, R6 ;  /* 0x0000000b7b077224 */ /* 0x000fe200078e0206 */
[----:B------:R-:W-:Y:S01]  /*2d70*/  IADD3 R4, P0, R4, UR4, RZ ;  /* 0x0000000404047c10 */ /* 0x000fe2000ff1e0ff */
[----:B------:R-:W-:Y:S02]  /*2d80*/  IMAD.SHL.U32 R9, R10, 0x8, RZ ;  /* 0x000000080a097824 */ /* 0x000fe400078e00ff */
[----:B------:R-:W-:Y:S02]  /*2d90*/  IMAD.IADD R7, R5, 0x1, R7 ;  /* 0x0000000105077824 */ /* 0x000fe400078e0207 */
[----:B------:R-:W-:Y:S01]  /*2da0*/  IMAD R109, R11, 0x78, RZ ;  /* 0x000000780b6d7824 */ /* 0x000fe200078e02ff */
[----:B------:R-:W-:Y:S02]  /*2db0*/  IADD3 R6, P1, R9, R4, RZ ;  /* 0x0000000409067210 */ /* 0x000fe40007f3e0ff */
[----:B------:R-:W-:Y:S02]  /*2dc0*/  IADD3.X R5, R7, UR5, RZ, P0, !PT ;  /* 0x0000000507057c10 */ /* 0x000fe400087fe4ff */
[----:B-----5:R-:W-:-:S03]  /*2dd0*/  ISETP.NE.AND P0, PT, R106, RZ, PT ;  /* 0x000000ff6a00720c */ /* 0x020fc60003f05270 */
[----:B------:R-:W-:Y:S02]  /*2de0*/  IMAD.X R7, R15, 0x1, R5, P1 ;  /* 0x000000010f077824 */ /* 0x000fe400008e0605 */
[----:B------:R-:W-:-:S04]  /*2df0*/  IMAD.WIDE.U32 R10, R10, 0x78, R6 ;  /* 0x000000780a0a7825 */ /* 0x000fc800078e0006 */
[----:B------:R-:W-:Y:S01]  /*2e00*/  IMAD.IADD R11, R11, 0x1, R109 ;  /* 0x000000010b0b7824 */ /* 0x000fe200078e026d */
[----:B------:R-:W-:-:S05]  /*2e10*/  IADD3 R8, P1, R9, R10, RZ ;  /* 0x0000000a09087210 */ /* 0x000fca0007f3e0ff */
[----:B------:R-:W-:Y:S01]  /*2e20*/  IMAD.X R9, R15, 0x1, R11, P1 ;  /* 0x000000010f097824 */ /* 0x000fe200008e060b */
[----:B------:R-:W-:Y:S07]  /*2e30*/  @!P0 BRA `(.L_x_36) ;  /* 0x0000002c00d48947 */ /* 0x000fee0003800000 */
[----:B------:R-:W0:Y:S01]  /*2e40*/  LDC.64 R118, c[0x0][0x5b0] ;  /* 0x00016c00ff767b82 */ /* 0x000e220000000a00 */
[----:B------:R-:W-:Y:S01]  /*2e50*/  ULDC.64 UR4, c[0x0][0x5b8] ;  /* 0x00016e0000047ab9 */ /* 0x000fe20000000a00 */
[----:B------:R-:W-:Y:S01]  /*2e60*/  ISETP.GE.AND P3, PT, R114, 0x1, PT ;  /* 0x000000017200780c */ /* 0x000fe20003f66270 */
[----:B------:R-:W-:Y:S01]  /*2e70*/  IMAD R15, R14, UR4, RZ ;  /* 0x000000040e0f7c24 */ /* 0x000fe2000f8e02ff */
[----:B------:R-:W-:Y:S01]  /*2e80*/  BSSY B1, `(.L_x_37) ;  /* 0x000000e000017945 */ /* 0x000fe20003800000 */
[C---:B------:R-:W-:Y:S01]  /*2e90*/  IMAD.WIDE.U32 R112, R104.reuse, UR4, R12 ;  /* 0x0000000468707c25 */ /* 0x040fe2000f8e000c */
[----:B------:R-:W-:Y:S02]  /*2ea0*/  ISETP.LT.OR P1, PT, R3, 0x1, !P3 ;  /* 0x000000010300780c */ /* 0x000fe40005f21670 */
[----:B------:R-:W1:Y:S01]  /*2eb0*/  LDC.64 R120, c[0x0][0x5a8] ;  /* 0x00016a00ff787b82 */ /* 0x000e620000000a00 */
[----:B------:R-:W-:Y:S02]  /*2ec0*/  IMAD R15, R104, UR5, R15 ;  /* 0x00000005680f7c24 */ /* 0x000fe4000f8e020f */
[----:B------:R-:W-:-:S02]  /*2ed0*/  IMAD.MOV.U32 R108, RZ, RZ, R112 ;  /* 0x000000ffff6c7224 */ /* 0x000fc400078e0070 */
[----:B------:R-:W-:Y:S02]  /*2ee0*/  IMAD.IADD R109, R113, 0x1, R15 ;  /* 0x00000001716d7824 */ /* 0x000fe400078e020f */
[-C--:B0-----:R-:W-:Y:S02]  /*2ef0*/  IMAD R14, R21, R118.reuse, RZ ;  /* 0x00000076150e7224 */ /* 0x081fe400078e02ff */
[----:B------:R-:W-:-:S04]  /*2f00*/  IMAD.WIDE.U32 R12, R123, R118, R108 ;  /* 0x000000767b0c7225 */ /* 0x000fc800078e006c */
[----:B------:R-:W-:Y:S01]  /*2f10*/  IMAD R117, R123, R119, R14 ;  /* 0x000000777b757224 */ /* 0x000fe200078e020e */
[----:B-1----:R-:W-:-:S04]  /*2f20*/  IADD3 R12, P0, R12, R120, RZ ;  /* 0x000000780c0c7210 */ /* 0x002fc80007f1e0ff */
[----:B------:R-:W-:Y:S01]  /*2f30*/  IADD3.X R13, R121, R13, R117, P0, !PT ;  /* 0x0000000d790d7210 */ /* 0x000fe200007fe475 */
[----:B------:R-:W-:Y:S08]  /*2f40*/  @P1 BRA `(.L_x_38) ;  /* 0x0000000000041947 */ /* 0x000ff00003800000 */
[----:B--2---:R0:W5:Y:S02]  /*2f50*/  LDG.E.U8 R107, desc[UR36][R12.64] ;  /* 0x000000240c6b7981 */ /* 0x004164000c1e1100 */
.L_x_38:
[----:B------:R-:W-:Y:S05]  /*2f60*/  BSYNC B1 ;  /* 0x0000000000017941 */ /* 0x000fea0003800000 */
.L_x_37:
[----:B-----5:R-:W-:Y:S01]  /*2f70*/  LOP3.LUT R14, R107, 0xffff, RZ, 0xc0, !PT ;  /* 0x0000ffff6b0e7812 */ /* 0x020fe200078ec0ff */
[----:B------:R-:W-:Y:S01]  /*2f80*/  IMAD.SHL.U32 R110, R118, 0x8, RZ ;  /* 0x00000008766e7824 */ /* 0x000fe200078e00ff */
[----:B------:R-:W-:Y:S01]  /*2f90*/  ISETP.LT.OR P4, PT, R3, 0x2, !P3 ;  /* 0x000000020300780c */ /* 0x000fe20005f81670 */
[----:B------:R-:W-:Y:S01]  /*2fa0*/  BSSY B1, `(.L_x_39) ;  /* 0x000000b000017945 */ /* 0x000fe20003800000 */
[----:B------:R-:W-:Y:S02]  /*2fb0*/  PRMT R15, R14, 0x8880, RZ ;  /* 0x000088800e0f7816 */ /* 0x000fe400000000ff */
[----:B------:R-:W-:-:S03]  /*2fc0*/  SHF.L.U64.HI R111, R118, 0x3, R119 ;  /* 0x00000003766f7819 */ /* 0x000fc60000010277 */
[----:B------:R-:W-:Y:S02]  /*2fd0*/  IMAD R104, R15, R106, RZ ;  /* 0x0000006a0f687224 */ /* 0x000fe400078e02ff */
[----:B------:R-:W-:-:S04]  /*2fe0*/  IMAD.WIDE.U32 R14, R123, R118, R110 ;  /* 0x000000767b0e7225 */ /* 0x000fc800078e006e */
[----:B------:R-:W-:-:S05]  /*2ff0*/  @!P1 IMAD R115, R96, R105, R104 ;  /* 0x0000006960739224 */ /* 0x000fca00078e0268 */
[----:B------:R1:W-:Y:S01]  /*3000*/  @!P1 STG.E.U8 desc[UR36][R4.64], R115 ;  /* 0x0000007304009986 */ /* 0x0003e2000c101124 */
[----:B------:R-:W-:Y:S05]  /*3010*/  @P4 BRA `(.L_x_40) ;  /* 0x00000000000c4947 */ /* 0x000fea0003800000 */
[----:B--2---:R-:W1:Y:S02]  /*3020*/  LDG.E.U8 R107, desc[UR36][R12.64+0x1] ;  /* 0x000001240c6b7981 */ /* 0x004e64000c1e1100 */
[----:B-1----:R-:W-:-:S05]  /*3030*/  PRMT R115, R107, 0x8880, RZ ;  /* 0x000088806b737816 */ /* 0x002fca00000000ff */
[----:B------:R-:W-:-:S07]  /*3040*/  IMAD R104, R115, R106, RZ ;  /* 0x0000006a73687224 */ /* 0x000fce00078e02ff */
.L_x_40:
[----:B------:R-:W-:Y:S05]  /*3050*/  BSYNC B1 ;  /* 0x0000000000017941 */ /* 0x000fea0003800000 */
.L_x_39:
[----:B------:R-:W-:Y:S01]  /*3060*/  @!P4 IMAD R97, R97, R105, R104 ;  /* 0x000000696161c224 */ /* 0x000fe200078e0268 */
[----:B------:R-:W-:Y:S01]  /*3070*/  ISETP.GE.AND P0, PT, R114, 0x9, PT ;  /* 0x000000097200780c */ /* 0x000fe20003f06270 */
[----:B------:R-:W-:Y:S01]  /*3080*/  IMAD.IADD R15, R117, 0x1, R15 ;  /* 0x00000001750f7824 */ /* 0x000fe200078e020f */
[----:B------:R-:W-:Y:S01]  /*3090*/  IADD3 R14, P1, P2, R112, R120, R14 ;  /* 0x00000078700e7210 */ /* 0x000fe20007a3e00e */
[----:B------:R-:W-:Y:S01]  /*30a0*/  BSSY B1, `(.L_x_41) ;  /* 0x000000b000017945 */ /* 0x000fe20003800000 */
[----:B------:R3:W-:Y:S01]  /*30b0*/  @!P4 STG.E.U8 desc[UR36][R4.64+0x1], R97 ;  /* 0x000001610400c986 */ /* 0x0007e2000c101124 */
[----:B------:R-:W-:Y:S02]  /*30c0*/  ISETP.LT.OR P4, PT, R3, 0x1, !P0 ;  /* 0x000000010300780c */ /* 0x000fe40004781670 */
[----:B------:R-:W-:Y:S02]  /*30d0*/  IADD3.X R15, R109, R121, R15, P1, P2 ;  /* 0x000000796d0f7210 */ /* 0x000fe40000fe440f */
[----:B------:R-:W-:-:S02]  /*30e0*/  IADD3 R123, P5, R123, 0x80, RZ ;  /* 0x000000807b7b7810 */ /* 0x000fc40007fbe0ff */
[C---:B------:R-:W-:Y:S02]  /*30f0*/  ISETP.LT.OR P1, PT, R3.reuse, 0x2, !P0 ;  /* 0x000000020300780c */ /* 0x040fe40004721670 */
[----:B------:R-:W-:-:S05]  /*3100*/  ISETP.LT.OR P2, PT, R3, 0x9, !P3 ;  /* 0x000000090300780c */ /* 0x000fca0005f41670 */
[----:B---3--:R-:W-:Y:S08]  /*3110*/  @P4 BRA `(.L_x_42) ;  /* 0x00000000000c4947 */ /* 0x008ff00003800000 */
[----:B--2---:R-:W2:Y:S02]  /*3120*/  LDG.E.U8 R107, desc[UR36][R14.64] ;  /* 0x000000240e6b7981 */ /* 0x004ea4000c1e1100 */
[----:B--2---:R-:W-:-:S05]  /*3130*/  PRMT R97, R107, 0x8880, RZ ;  /* 0x000088806b617816 */ /* 0x004fca00000000ff */
[----:B------:R-:W-:-:S07]  /*3140*/  IMAD R104, R97, R106, RZ ;  /* 0x0000006a61687224 */ /* 0x000fce00078e02ff */
.L_x_42:
[----:B------:R-:W-:Y:S05]  /*3150*/  BSYNC B1 ;  /* 0x0000000000017941 */ /* 0x000fea0003800000 */
.L_x_41:
[----:B------:R-:W-:Y:S01]  /*3160*/  @!P4 IMAD R97, R98, R105, R104 ;  /* 0x000000696261c224 */ /* 0x000fe200078e0268 */
[----:B------:R-:W-:Y:S04]  /*3170*/  BSSY B1, `(.L_x_43) ;  /* 0x0000006000017945 */ /* 0x000fe80003800000 */
[----:B------:R3:W-:Y:S01]  /*3180*/  @!P4 STG.E.U8 desc[UR36][R6.64], R97 ;  /* 0x000000610600c986 */ /* 0x0007e2000c101124 */
[----:B------:R-:W-:Y:S05]  /*3190*/  @P1 BRA `(.L_x_44) ;  /* 0x00000000000c1947 */ /* 0x000fea0003800000 */
[----:B--2---:R-:W3:Y:S02]  /*31a0*/  LDG.E.U8 R107, desc[UR36][R14.64+0x1] ;  /* 0x000001240e6b7981 */ /* 0x004ee4000c1e1100 */
[----:B---3--:R-:W-:-:S05]  /*31b0*/  PRMT R97, R107, 0x8880, RZ ;  /* 0x000088806b617816 */ /* 0x008fca00000000ff */
[----:B------:R-:W-:-:S07]  /*31c0*/  IMAD R104, R97, R106, RZ ;  /* 0x0000006a61687224 */ /* 0x000fce00078e02ff */
.L_x_44:
[----:B------:R-:W-:Y:S05]  /*31d0*/  BSYNC B1 ;  /* 0x0000000000017941 */ /* 0x000fea0003800000 */
.L_x_43:
[----:B------:R-:W-:Y:S01]  /*31e0*/  @!P1 IMAD R99, R99, R105, R104 ;  /* 0x0000006963639224 */ /* 0x000fe200078e0268 */
[----:B------:R-:W-:Y:S04]  /*31f0*/  BSSY B1, `(.L_x_45) ;  /* 0x0000006000017945 */ /* 0x000fe80003800000 */
[----:B------:R4:W-:Y:S01]  /*3200*/  @!P1 STG.E.U8 desc[UR36][R6.64+0x1], R99 ;  /* 0x0000016306009986 */ /* 0x0009e2000c101124 */
[----:B------:R-:W-:Y:S05]  /*3210*/  @P2 BRA `(.L_x_46) ;  /* 0x00000000000c2947 */ /* 0x000fea0003800000 */
[----:B--2---:R-:W3:Y:S02]  /*3220*/  LDG.E.U8 R107, desc[UR36][R12.64+0x8] ;  /* 0x000008240c6b7981 */ /* 0x004ee4000c1e1100 */
[----:B---3--:R-:W-:-:S05]  /*3230*/  PRMT R97, R107, 0x8880, RZ ;  /* 0x000088806b617816 */ /* 0x008fca00000000ff */
[----:B------:R-:W-:-:S07]  /*3240*/  IMAD R104, R97, R106, RZ ;  /* 0x0000006a61687224 */ /* 0x000fce00078e02ff */
.L_x_46:
[----:B------:R-:W-:Y:S05]  /*3250*/  BSYNC B1 ;  /* 0x0000000000017941 */ /* 0x000fea0003800000 */
.L_x_45:
[----:B------:R-:W-:Y:S01]  /*3260*/  ISETP.LT.OR P1, PT, R3, 0xa, !P3 ;  /* 0x0000000a0300780c */ /* 0x000fe20005f21670 */
[----:B----4-:R-:W-:Y:S01]  /*3270*/  @!P2 IMAD R99, R100, R105, R104 ;  /* 0x000000696463a224 */ /* 0x010fe200078e0268 */
[----:B------:R-:W-:Y:S01]  /*3280*/  BSSY B1, `(.L_x_47) ;  /* 0x000000b000017945 */ /* 0x000fe20003800000 */
[----:B---3--:R-:W-:-:S03]  /*3290*/  IMAD.WIDE.U32 R96, R123, R118, R108 ;  /* 0x000000767b607225 */ /* 0x008fc600078e006c */
[----:B------:R3:W-:Y:S01]  /*32a0*/  @!P2 STG.E.U8 desc[UR36][R4.64+0x8], R99 ;  /* 0x000008630400a986 */ /* 0x0007e2000c101124 */
[----:B------:R-:W-:Y:S01]  /*32b0*/  IMAD.X R21, RZ, RZ, R21, P5 ;  /* 0x000000ffff157224 */ /* 0x000fe200028e0615 */
[C---:B------:R-:W-:Y:S02]  /*32c0*/  ISETP.LT.OR P5, PT, R3.reuse, 0x9, !P0 ;  /* 0x000000090300780c */ /* 0x040fe400047a1670 */
[----:B------:R-:W-:Y:S02]  /*32d0*/  ISETP.LT.OR P2, PT, R3, 0xa, !P0 ;  /* 0x0000000a0300780c */ /* 0x000fe40004741670 */
[----:B------:R-:W-:Y:S01]  /*32e0*/  IADD3 R20, P4, R96, R120, RZ ;  /* 0x0000007860147210 */ /* 0x000fe20007f9e0ff */
[----:B------:R-:W-:-:S12]  /*32f0*/  @P1 BRA `(.L_x_48) ;  /* 0x00000000000c1947 */ /* 0x000fd80003800000 */
[----:B--2---:R-:W3:Y:S02]  /*3300*/  LDG.E.U8 R107, desc[UR36][R12.64+0x9] ;  /* 0x000009240c6b7981 */ /* 0x004ee4000c1e1100 */
[----:B---3--:R-:W-:-:S05]  /*3310*/  PRMT R99, R107, 0x8880, RZ ;  /* 0x000088806b637816 */ /* 0x008fca00000000ff */
[----:B------:R-:W-:-:S07]  /*3320*/  IMAD R104, R99, R106, RZ ;  /* 0x0000006a63687224 */ /* 0x000fce00078e02ff */
.L_x_48:
[----:B------:R-:W-:Y:S05]  /*3330*/  BSYNC B1 ;  /* 0x0000000000017941 */ /* 0x000fea0003800000 */
.L_x_47:
[----:B------:R-:W-:Y:S01]  /*3340*/  @!P1 IMAD R101, R101, R105, R104 ;  /* 0x0000006965659224 */ /* 0x000fe200078e0268 */
[----:B------:R-:W-:Y:S01]  /*3350*/  BSSY B1, `(.L_x_49) ;  /* 0x0000007000017945 */ /* 0x000fe20003800000 */
[----:B------:R-:W-:-:S03]  /*3360*/  IMAD R98, R21, R118, RZ ;  /* 0x0000007615627224 */ /* 0x000fc600078e02ff */
[----:B------:R4:W-:Y:S01]  /*3370*/  @!P1 STG.E.U8 desc[UR36][R4.64+0x9], R101 ;  /* 0x0000096504009986 */ /* 0x0009e2000c101124 */
[----:B------:R-:W-:Y:S05]  /*3380*/  @P5 BRA `(.L_x_50) ;  /* 0x00000000000c5947 */ /* 0x000fea0003800000 */
[----:B--2---:R-:W3:Y:S02]  /*3390*/  LDG.E.U8 R107, desc[UR36][R14.64+0x8] ;  /* 0x000008240e6b7981 */ /* 0x004ee4000c1e1100 */
[----:B---3--:R-:W-:-:S05]  /*33a0*/  PRMT R99, R107, 0x8880, RZ ;  /* 0x000088806b637816 */ /* 0x008fca00000000ff */
[----:B------:R-:W-:-:S07]  /*33b0*/  IMAD R104, R99, R106, RZ ;  /* 0x0000006a63687224 */ /* 0x000fce00078e02ff */
.L_x_50:
[----:B------:R-:W-:Y:S05]  /*33c0*/  BSYNC B1 ;  /* 0x0000000000017941 */ /* 0x000fea0003800000 */
.L_x_49:
[----:B---3--:R-:W-:Y:S01]  /*33d0*/  @!P5 IMAD R99, R102, R105, R104 ;  /* 0x000000696663d224 */ /* 0x008fe200078e0268 */
[----:B------:R-:W-:Y:S01]  /*33e0*/  BSSY B1, `(.L_x_51) ;  /* 0x0000007000017945 */ /* 0x000fe20003800000 */
[----:B----4-:R-:W-:-:S03]  /*33f0*/  IMAD R101, R123, R119, R98 ;  /* 0x000000777b657224 */ /* 0x010fc600078e0262 */
[----:B------:R3:W-:Y:S01]  /*3400*/  @!P5 STG.E.U8 desc[UR36][R6.64+0x8], R99 ;  /* 0x000008630600d986 */ /* 0x0007e2000c101124 */
[----:B------:R-:W-:Y:S05]  /*3410*/  @P2 BRA `(.L_x_52) ;  /* 0x00000000000c2947 */ /* 0x000fea0003800000 */
[----:B--2---:R-:W3:Y:S02]  /*3420*/  LDG.E.U8 R107, desc[UR36][R14.64+0x9] ;  /* 0x000009240e6b7981 */ /* 0x004ee4000c1e1100 */
[----:B---3--:R-:W-:-:S05]  /*3430*/  PRMT R99, R107, 0x8880, RZ ;  /* 0x000088806b637816 */ /* 0x008fca00000000ff */
[----:B------:R-:W-:-:S07]  /*3440*/  IMAD R104, R99, R106, RZ ;  /* 0x0000006a63687224 */ /* 0x000fce00078e02ff */
.L_x_52:
[----:B------:R-:W-:Y:S05]  /*3450*/  BSYNC B1 ;  /* 0x0000000000017941 */ /* 0x000fea0003800000 */
.L_x_51:
[----:B------:R-:W-:Y:S01]  /*3460*/  ISETP.GE.AND P1, PT, R114, 0x81, PT ;  /* 0x000000817200780c */ /* 0x000fe20003f26270 */
[----:B------:R-:W-:Y:S01]  /*3470*/  @!P2 IMAD R103, R103, R105, R104 ;  /* 0x000000696767a224 */ /* 0x000fe200078e0268 */
[----:B------:R-:W-:Y:S01]  /*3480*/  IADD3.X R21, R121, R97, R101, P4, !PT ;  /* 0x0000006179157210 */ /* 0x000fe200027fe465 */
[----:B------:R-:W-:Y:S01]  /*3490*/  IMAD.WIDE.U32 R110, R123, R118, R110 ;  /* 0x000000767b6e7225 */ /* 0x000fe200078e006e */
[----:B------:R-:W-:Y:S01]  /*34a0*/  ISETP.LT.OR P4, PT, R3, 0x1, !P1 ;  /* 0x000000010300780c */ /* 0x000fe20004f81670 */
[----:B------:R-:W-:Y:S01]  /*34b0*/  BSSY B1, `(.L_x_53) ;  /* 0x0000008000017945 */ /* 0x000fe20003800000 */
[----:B------:R4:W-:Y:S01]  /*34c0*/  @!P2 STG.E.U8 desc[UR36][R6.64+0x9], R103 ;  /* 0x000009670600a986 */ /* 0x0009e2000c101124 */
[----:B------:R-:W-:Y:S01]  /*34d0*/  IADD3 R96, P2, P5, R112, R120, R110 ;  /* 0x0000007870607210 */ /* 0x000fe20007d5e06e */
[----:B------:R-:W-:-:S09]  /*34e0*/  IMAD.IADD R110, R101, 0x1, R111 ;  /* 0x00000001656e7824 */ /* 0x000fd200078e026f */
[----:B------:R-:W-:Y:S05]  /*34f0*/  @P4 BRA `(.L_x_54) ;  /* 0x00000000000c4947 */ /* 0x000fea0003800000 */
[----:B--2---:R-:W3:Y:S02]  /*3500*/  LDG.E.U8 R107, desc[UR36][R20.64] ;  /* 0x00000024146b7981 */ /* 0x004ee4000c1e1100 */
[----:B---3--:R-:W-:-:S05]  /*3510*/  PRMT R99, R107, 0x8880, RZ ;  /* 0x000088806b637816 */ /* 0x008fca00000000ff */
[----:B------:R-:W-:-:S07]  /*3520*/  IMAD R104, R99, R106, RZ ;  /* 0x0000006a63687224 */ /* 0x000fce00078e02ff */
.L_x_54:
[----:B------:R-:W-:Y:S05]  /*3530*/  BSYNC B1 ;  /* 0x0000000000017941 */ /* 0x000fea0003800000 */
.L_x_53:
[----:B---3--:R-:W-:Y:S01]  /*3540*/  @!P4 IMAD R99, R88, R105, R104 ;  /* 0x000000695863c224 */ /* 0x008fe200078e0268 */
[----:B------:R-:W-:Y:S01]  /*3550*/  IADD3.X R97, R109, R121, R110, P2, P5 ;  /* 0x000000796d617210 */ /* 0x000fe200017ea46e */
[----:B------:R-:W-:Y:S01]  /*3560*/  BSSY B1, `(.L_x_55) ;  /* 0x0000009000017945 */ /* 0x000fe20003800000 */
[----:B------:R-:W-:Y:S02]  /*3570*/  ISETP.GE.AND P2, PT, R114, 0x89, PT ;  /* 0x000000897200780c */ /* 0x000fe40003f46270 */
[----:B------:R3:W-:Y:S01]  /*3580*/  @!P4 STG.E.U8 desc[UR36][R10.64], R99 ;  /* 0x000000630a00c986 */ /* 0x0007e2000c101124 */
[C---:B------:R-:W-:Y:S02]  /*3590*/  ISETP.LT.OR P4, PT, R3.reuse, 0x2, !P1 ;  /* 0x000000020300780c */ /* 0x040fe40004f81670 */
[----:B------:R-:W-:-:S11]  /*35a0*/  ISETP.LT.OR P5, PT, R3, 0x1, !P2 ;  /* 0x000000010300780c */ /* 0x000fd600057a1670 */
[----:B---3--:R-:W-:Y:S05]  /*35b0*/  @P4 BRA `(.L_x_56) ;  /* 0x00000000000c4947 */ /* 0x008fea0003800000 */
[----:B--2---:R-:W2:Y:S02]  /*35c0*/  LDG.E.U8 R107, desc[UR36][R20.64+0x1] ;  /* 0x00000124146b7981 */ /* 0x004ea4000c1e1100 */
[----:B--2---:R-:W-:-:S05]  /*35d0*/  PRMT R99, R107, 0x8880, RZ ;  /* 0x000088806b637816 */ /* 0x004fca00000000ff */
[----:B------:R-:W-:-:S07]  /*35e0*/  IMAD R104, R99, R106, RZ ;  /* 0x0000006a63687224 */ /* 0x000fce00078e02ff */
.L_x_56:
[----:B------:R-:W-:Y:S05]  /*35f0*/  BSYNC B1 ;  /* 0x0000000000017941 */ /* 0x000fea0003800000 */
.L_x_55:
[----:B------:R-:W-:Y:S01]  /*3600*/  @!P4 IMAD R89, R89, R105, R104 ;  /* 0x000000695959c224 */ /* 0x000fe200078e0268 */
[----:B------:R-:W-:Y:S04]  /*3610*/  BSSY B1, `(.L_x_57) ;  /* 0x0000006000017945 */ /* 0x000fe80003800000 */
[----:B------:R3:W-:Y:S01]  /*3620*/  @!P4 STG.E.U8 desc[UR36][R10.64+0x1], R89 ;  /* 0x000001590a00c986 */ /* 0x0007e2000c101124 */
[----:B------:R-:W-:Y:S05]  /*3630*/  @P5 BRA `(.L_x_58) ;  /* 0x00000000000c5947 */ /* 0x000fea0003800000 */
[----:B--2---:R-:W3:Y:S02]  /*3640*/  LDG.E.U8 R107, desc[UR36][R96.64] ;  /* 0x00000024606b7981 */ /* 0x004ee4000c1e1100 */
[----:B---3--:R-:W-:-:S05]  /*3650*/  PRMT R89, R107, 0x8880, RZ ;  /* 0x000088806b597816 */ /* 0x008fca00000000ff */
[----:B------:R-:W-:-:S07]  /*3660*/  IMAD R104, R89, R106, RZ ;  /* 0x0000006a59687224 */ /* 0x000fce00078e02ff */
.L_x_58:
[----:B------:R-:W-:Y:S05]  /*3670*/  BSYNC B1 ;  /* 0x0000000000017941 */ /* 0x000fea0003800000 */
.L_x_57:
[C---:B------:R-:W-:Y:S01]  /*3680*/  ISETP.LT.OR P4, PT, R3.reuse, 0x2, !P2 ;  /* 0x000000020300780c */ /* 0x040fe20005781670 */
[----:B---3--:R-:W-:Y:S01]  /*3690*/  @!P5 IMAD R89, R90, R105, R104 ;  /* 0x000000695a59d224 */ /* 0x008fe200078e0268 */
[----:B------:R-:W-:Y:S04]  /*36a0*/  BSSY B1, `(.L_x_59) ;  /* 0x0000007000017945 */ /* 0x000fe80003800000 */
[----:B------:R3:W-:Y:S01]  /*36b0*/  @!P5 STG.E.U8 desc[UR36][R8.64], R89 ;  /* 0x000000590800d986 */ /* 0x0007e2000c101124 */
[----:B------:R-:W-:-:S06]  /*36c0*/  ISETP.LT.OR P5, PT, R3, 0x9, !P1 ;  /* 0x000000090300780c */ /* 0x000fcc0004fa1670 */
[----:B------:R-:W-:Y:S07]  /*36d0*/  @P4 BRA `(.L_x_60) ;  /* 0x00000000000c4947 */ /* 0x000fee0003800000 */
[----:B--2---:R-:W3:Y:S02]  /*36e0*/  LDG.E.U8 R107, desc[UR36][R96.64+0x1] ;  /* 0x00000124606b7981 */ /* 0x004ee4000c1e1100 */
[----:B---3--:R-:W-:-:S05]  /*36f0*/  PRMT R89, R107, 0x8880, RZ ;  /* 0x000088806b597816 */ /* 0x008fca00000000ff */
[----:B------:R-:W-:-:S07]  /*3700*/  IMAD R104, R89, R106, RZ ;  /* 0x0000006a59687224 */ /* 0x000fce00078e02ff */
.L_x_60:
[----:B------:R-:W-:Y:S05]  /*3710*/  BSYNC B1 ;  /* 0x0000000000017941 */ /* 0x000fea0003800000 */
.L_x_59:
[----:B------:R-:W-:Y:S01]  /*3720*/  @!P4 IMAD R91, R91, R105, R104 ;  /* 0x000000695b5bc224 */ /* 0x000fe200078e0268 */
[----:B------:R-:W-:Y:S04]  /*3730*/  BSSY B1, `(.L_x_61) ;  /* 0x0000006000017945 */ /* 0x000fe80003800000 */
[----:B------:R0:W-:Y:S01]  /*3740*/  @!P4 STG.E.U8 desc[UR36][R8.64+0x1], R91 ;  /* 0x0000015b0800c986 */ /* 0x0001e2000c101124 */
[----:B------:R-:W-:Y:S05]  /*3750*/  @P5 BRA `(.L_x_62) ;  /* 0x00000000000c5947 */ /* 0x000fea0003800000 */
[----:B--2---:R-:W3:Y:S02]  /*3760*/  LDG.E.U8 R107, desc[UR36][R20.64+0x8] ;  /* 0x00000824146b7981 */ /* 0x004ee4000c1e1100 */
[----:B---3--:R-:W-:-:S05]  /*3770*/  PRMT R89, R107, 0x8880, RZ ;  /* 0x000088806b597816 */ /* 0x008fca00000000ff */
[----:B------:R-:W-:-:S07]  /*3780*/  IMAD R104, R89, R106, RZ ;  /* 0x0000006a59687224 */ /* 0x000fce00078e02ff */
.L_x_62:
[----:B------:R-:W-:Y:S05]  /*3790*/  BSYNC B1 ;  /* 0x0000000000017941 */ /* 0x000fea0003800000 */
.L_x_61:
        /* <DEDUP_REMOVED lines=9> */
.L_x_64:
[----:B------:R-:W-:Y:S05]  /*3830*/  BSYNC B1 ;  /* 0x0000000000017941 */ /* 0x000fea0003800000 */
.L_x_63:
[----:B------:R-:W-:Y:S01]  /*3840*/  @!P4 IMAD R93, R93, R105, R104 ;  /* 0x000000695d5dc224 */ /* 0x000fe200078e0268 */
[----:B------:R-:W-:Y:S04]  /*3850*/  BSSY B1, `(.L_x_65) ;  /* 0x0000006000017945 */ /* 0x000fe80003800000 */
[----:B------:R0:W-:Y:S01]  /*3860*/  @!P4 STG.E.U8 desc[UR36][R10.64+0x9], R93 ;  /* 0x0000095d0a00c986 */ /* 0x0001e2000c101124 */
[----:B------:R-:W-:Y:S05]  /*3870*/  @P5 BRA `(.L_x_66) ;  /* 0x00000000000c5947 */ /* 0x000fea0003800000 */
[----:B--2---:R-:W3:Y:S02]  /*3880*/  LDG.E.U8 R107, desc[UR36][R96.64+0x8] ;  /* 0x00000824606b7981 */ /* 0x004ee4000c1e1100 */
[----:B---3--:R-:W-:-:S05]  /*3890*/  PRMT R89, R107, 0x8880, RZ ;  /* 0x000088806b597816 */ /* 0x008fca00000000ff */
[----:B------:R-:W-:-:S07]  /*38a0*/  IMAD R104, R89, R106, RZ ;  /* 0x0000006a59687224 */ /* 0x000fce00078e02ff */
.L_x_66:
[----:B------:R-:W-:Y:S05]  /*38b0*/  BSYNC B1 ;  /* 0x0000000000017941 */ /* 0x000fea0003800000 */
.L_x_65:
        /* <DEDUP_REMOVED lines=9> */
.L_x_68:
[----:B------:R-:W-:Y:S05]  /*3950*/  BSYNC B1 ;  /* 0x0000000000017941 */ /* 0x000fea0003800000 */
.L_x_67:
[----:B------:R-:W-:Y:S01]  /*3960*/  @!P4 IMAD R95, R95, R105, R104 ;  /* 0x000000695f5fc224 */ /* 0x000fe200078e0268 */
[----:B------:R-:W-:Y:S04]  /*3970*/  BSSY B1, `(.L_x_69) ;  /* 0x0000006000017945 */ /* 0x000fe80003800000 */
[----:B------:R0:W-:Y:S01]  /*3980*/  @!P4 STG.E.U8 desc[UR36][R8.64+0x9], R95 ;  /* 0x0000095f0800c986 */ /* 0x0001e2000c101124 */
[----:B------:R-:W-:Y:S05]  /*3990*/  @P5 BRA `(.L_x_70) ;  /* 0x00000000000c5947 */ /* 0x000fea0003800000 */
[----:B--2---:R-:W3:Y:S02]  /*39a0*/  LDG.E.U8 R107, desc[UR36][R12.64+0x10] ;  /* 0x000010240c6b7981 */ /* 0x004ee4000c1e1100 */
[----:B---3--:R-:W-:-:S05]  /*39b0*/  PRMT R89, R107, 0x8880, RZ ;  /* 0x000088806b597816 */ /* 0x008fca00000000ff */
[----:B------:R-:W-:-:S07]  /*39c0*/  IMAD R104, R89, R106, RZ ;  /* 0x0000006a59687224 */ /* 0x000fce00078e02ff */
.L_x_70:
[----:B------:R-:W-:Y:S05]  /*39d0*/  BSYNC B1 ;  /* 0x0000000000017941 */ /* 0x000fea0003800000 */
.L_x_69:
        /* <DEDUP_REMOVED lines=9> */
.L_x_72:
[----:B------:R-:W-:Y:S05]  /*3a70*/  BSYNC B1 ;  /* 0x0000000000017941 */ /* 0x000fea0003800000 */
.L_x_71:
[----:B------:R-:W-:Y:S01]  /*3a80*/  @!P4 IMAD R81, R81, R105, R104 ;  /* 0x000000695151c224 */ /* 0x000fe200078e0268 */
[----:B------:R-:W-:Y:S04]  /*3a90*/  BSSY B1, `(.L_x_73) ;  /* 0x0000006000017945 */ /* 0x000fe80003800000 */
[----:B------:R0:W-:Y:S01]  /*3aa0*/  @!P4 STG.E.U8 desc[UR36][R4.64+0x11], R81 ;  /* 0x000011510400c986 */ /* 0x0001e2000c101124 */
[----:B------:R-:W-:Y:S05]  /*3ab0*/  @P5 BRA `(.L_x_74) ;  /* 0x00000000000c5947 */ /* 0x000fea0003800000 */
[----:B--2---:R-:W0:Y:S02]  /*3ac0*/  LDG.E.U8 R107, desc[UR36][R14.64+0x10] ;  /* 0x000010240e6b7981 */ /* 0x004e24000c1e1100 */
[----:B0-----:R-:W-:-:S05]  /*3ad0*/  PRMT R81, R107, 0x8880, RZ ;  /* 0x000088806b517816 */ /* 0x001fca00000000ff */
[----:B------:R-:W-:-:S07]  /*3ae0*/  IMAD R104, R81, R106, RZ ;  /* 0x0000006a51687224 */ /* 0x000fce00078e02ff */
.L_x_74:
[----:B------:R-:W-:Y:S05]  /*3af0*/  BSYNC B1 ;  /* 0x0000000000017941 */ /* 0x000fea0003800000 */
.L_x_73:
[C---:B------:R-:W-:Y:S01]  /*3b00*/  ISETP.LT.OR P4, PT, R3.reuse, 0x12, !P0 ;  /* 0x000000120300780c */ /* 0x040fe20004781670 */
[----:B0-----:R-:W-:Y:S01]  /*3b10*/  @!P5 IMAD R81, R82, R105, R104 ;  /* 0x000000695251d224 */ /* 0x001fe200078e0268 */
[----:B------:R-:W-:Y:S04]  /*3b20*/  BSSY B1, `(.L_x_75) ;  /* 0x0000007000017945 */ /* 0x000fe80003800000 */
[----:B------:R0:W-:Y:S01]  /*3b30*/  @!P5 STG.E.U8 desc[UR36][R6.64+0x10], R81 ;  /* 0x000010510600d986 */ /* 0x0001e2000c101124 */
[----:B------:R-:W-:-:S06]  /*3b40*/  ISETP.LT.OR P5, PT, R3, 0x19, !P3 ;  /* 0x000000190300780c */ /* 0x000fcc0005fa1670 */
[----:B------:R-:W-:Y:S07]  /*3b50*/  @P4 BRA `(.L_x_76) ;  /* 0x00000000000c4947 */ /* 0x000fee0003800000 */
[----:B--2---:R-:W0:Y:S02]  /*3b60*/  LDG.E.U8 R107, desc[UR36][R14.64+0x11] ;  /* 0x000011240e6b7981 */ /* 0x004e24000c1e1100 */
[----:B0-----:R-:W-:-:S05]  /*3b70*/  PRMT R81, R107, 0x8880, RZ ;  /* 0x000088806b517816 */ /* 0x001fca00000000ff */
[----:B------:R-:W-:-:S07]  /*3b80*/  IMAD R104, R81, R106, RZ ;  /* 0x0000006a51687224 */ /* 0x000fce00078e02ff */
.L_x_76:
[----:B------:R-:W-:Y:S05]  /*3b90*/  BSYNC B1 ;  /* 0x0000000000017941 */ /* 0x000fea0003800000 */
.L_x_75:
[----:B------:R-:W-:Y:S01]  /*3ba0*/  @!P4 IMAD R83, R83, R105, R104 ;  /* 0x000000695353c224 */ /* 0x000fe200078e0268 */
[----:B------:R-:W-:Y:S04]  /*3bb0*/  BSSY B1, `(.L_x_77) ;  /* 0x0000006000017945 */ /* 0x000fe80003800000 */
[----:B------:R0:W-:Y:S01]  /*3bc0*/  @!P4 STG.E.U8 desc[UR36][R6.64+0x11], R83 ;  /* 0x000011530600c986 */ /* 0x0001e2000c101124 */
[----:B------:R-:W-:Y:S05]  /*3bd0*/  @P5 BRA `(.L_x_78) ;  /* 0x00000000000c5947 */ /* 0x000fea0003800000 */
[----:B--2---:R-:W0:Y:S02]  /*3be0*/  LDG.E.U8 R107, desc[UR36][R12.64+0x18] ;  /* 0x000018240c6b7981 */ /* 0x004e24000c1e1100 */
[----:B0-----:R-:W-:-:S05]  /*3bf0*/  PRMT R81, R107, 0x8880, RZ ;  /* 0x000088806b517816 */ /* 0x001fca00000000ff */
[----:B------:R-:W-:-:S07]  /*3c00*/  IMAD R104, R81, R106, RZ ;  /* 0x0000006a51687224 */ /* 0x000fce00078e02ff */
.L_x_78:
[----:B------:R-:W-:Y:S05]  /*3c10*/  BSYNC B1 ;  /* 0x0000000000017941 */ /* 0x000fea0003800000 */
.L_x_77:
        /* <DEDUP_REMOVED lines=9> */
.L_x_80:
[----:B------:R-:W-:Y:S05]  /*3cb0*/  BSYNC B1 ;  /* 0x0000000000017941 */ /* 0x000fea0003800000 */
.L_x_79:
[----:B------:R-:W-:Y:S01]  /*3cc0*/  @!P4 IMAD R85, R85, R105, R104 ;  /* 0x000000695555c224 */ /* 0x000fe200078e0268 */
[----:B------:R-:W-:Y:S04]  /*3cd0*/  BSSY B1, `(.L_x_81) ;  /* 0x0000006000017945 */ /* 0x000fe80003800000 */
[----:B------:R0:W-:Y:S01]  /*3ce0*/  @!P4 STG.E.U8 desc[UR36][R4.64+0x19], R85 ;  /* 0x000019550400c986 */ /* 0x0001e2000c101124 */
[----:B------:R-:W-:Y:S05]  /*3cf0*/  @P5 BRA `(.L_x_82) ;  /* 0x00000000000c5947 */ /* 0x000fea0003800000 */
[----:B--2---:R-:W0:Y:S02]  /*3d00*/  LDG.E.U8 R107, desc[UR36][R14.64+0x18] ;  /* 0x000018240e6b7981 */ /* 0x004e24000c1e1100 */
[----:B0-----:R-:W-:-:S05]  /*3d10*/  PRMT R81, R107, 0x8880, RZ ;  /* 0x000088806b517816 */ /* 0x001fca00000000ff */
[----:B------:R-:W-:-:S07]  /*3d20*/  IMAD R104, R81, R106, RZ ;  /* 0x0000006a51687224 */ /* 0x000fce00078e02ff */
.L_x_82:
[----:B------:R-:W-:Y:S05]  /*3d30*/  BSYNC B1 ;  /* 0x0000000000017941 */ /* 0x000fea0003800000 */
.L_x_81:
        /* <DEDUP_REMOVED lines=9> */
.L_x_84:
[----:B------:R-:W-:Y:S05]  /*3dd0*/  BSYNC B1 ;  /* 0x0000000000017941 */ /* 0x000fea0003800000 */
.L_x_83:
[----:B------:R-:W-:Y:S01]  /*3de0*/  @!P4 IMAD R87, R87, R105, R104 ;  /* 0x000000695757c224 */ /* 0x000fe200078e0268 */
[----:B------:R-:W-:Y:S04]  /*3df0*/  BSSY B1, `(.L_x_85) ;  /* 0x0000006000017945 */ /* 0x000fe80003800000 */
[----:B------:R0:W-:Y:S01]  /*3e00*/  @!P4 STG.E.U8 desc[UR36][R6.64+0x19], R87 ;  /* 0x000019570600c986 */ /* 0x0001e2000c101124 */
[----:B------:R-:W-:Y:S05]  /*3e10*/  @P5 BRA `(.L_x_86) ;  /* 0x00000000000c5947 */ /* 0x000fea0003800000 */
[----:B--2---:R-:W0:Y:S02]  /*3e20*/  LDG.E.U8 R107, desc[UR36][R20.64+0x10] ;  /* 0x00001024146b7981 */ /* 0x004e24000c1e1100 */
[----:B0-----:R-:W-:-:S05]  /*3e30*/  PRMT R81, R107, 0x8880, RZ ;  /* 0x000088806b517816 */ /* 0x001fca00000000ff */
[----:B------:R-:W-:-:S07]  /*3e40*/  IMAD R104, R81, R106, RZ ;  /* 0x0000006a51687224 */ /* 0x000fce00078e02ff */
.L_x_86:
[----:B------:R-:W-:Y:S05]  /*3e50*/  BSYNC B1 ;  /* 0x0000000000017941 */ /* 0x000fea0003800000 */
.L_x_85:
        /* <DEDUP_REMOVED lines=9> */
.L_x_88:
[----:B------:R-:W-:Y:S05]  /*3ef0*/  BSYNC B1 ;  /* 0x0000000000017941 */ /* 0x000fea0003800000 */
.L_x_87:
[----:B------:R-:W-:Y:S01]  /*3f00*/  @!P4 IMAD R73, R73, R105, R104 ;  /* 0x000000694949c224 */ /* 0x000fe200078e0268 */
[----:B------:R-:W-:Y:S04]  /*3f10*/  BSSY B1, `(.L_x_89) ;  /* 0x0000006000017945 */ /* 0x000fe80003800000 */
[----:B------:R0:W-:Y:S01]  /*3f20*/  @!P4 STG.E.U8 desc[UR36][R10.64+0x11], R73 ;  /* 0x000011490a00c986 */ /* 0x0001e2000c101124 */
[----:B------:R-:W-:Y:S05]  /*3f30*/  @P5 BRA `(.L_x_90) ;  /* 0x00000000000c5947 */ /* 0x000fea0003800000 */
[----:B--2---:R-:W0:Y:S02]  /*3f40*/  LDG.E.U8 R107, desc[UR36][R96.64+0x10] ;  /* 0x00001024606b7981 */ /* 0x004e24000c1e1100 */
[----:B0-----:R-:W-:-:S05]  /*3f50*/  PRMT R73, R107, 0x8880, RZ ;  /* 0x000088806b497816 */ /* 0x001fca00000000ff */
[----:B------:R-:W-:-:S07]  /*3f60*/  IMAD R104, R73, R106, RZ ;  /* 0x0000006a49687224 */ /* 0x000fce00078e02ff */
.L_x_90:
[----:B------:R-:W-:Y:S05]  /*3f70*/  BSYNC B1 ;  /* 0x0000000000017941 */ /* 0x000fea0003800000 */
.L_x_89:
        /* <DEDUP_REMOVED lines=9> */
.L_x_92:
[----:B------:R-:W-:Y:S05]  /*4010*/  BSYNC B1 ;  /* 0x0000000000017941 */ /* 0x000fea0003800000 */
.L_x_91:
[----:B------:R-:W-:Y:S01]  /*4020*/  @!P4 IMAD R75, R75, R105, R104 ;  /* 0x000000694b4bc224 */ /* 0x000fe200078e0268 */
[----:B------:R-:W-:Y:S04]  /*4030*/  BSSY B1, `(.L_x_93) ;  /* 0x0000006000017945 */ /* 0x000fe80003800000 */
[----:B------:R0:W-:Y:S01]  /*4040*/  @!P4 STG.E.U8 desc[UR36][R8.64+0x11], R75 ;  /* 0x0000114b0800c986 */ /* 0x0001e2000c101124 */
[----:B------:R-:W-:Y:S05]  /*4050*/  @P5 BRA `(.L_x_94) ;  /* 0x00000000000c5947 */ /* 0x000fea0003800000 */
[----:B--2---:R-:W0:Y:S02]  /*4060*/  LDG.E.U8 R107, desc[UR36][R20.64+0x18] ;  /* 0x00001824146b7981 */ /* 0x004e24000c1e1100 */
[----:B0-----:R-:W-:-:S05]  /*4070*/  PRMT R73, R107, 0x8880, RZ ;  /* 0x000088806b497816 */ /* 0x001fca00000000ff */
[----:B------:R-:W-:-:S07]  /*4080*/  IMAD R104, R73, R106, RZ ;  /* 0x0000006a49687224 */ /* 0x000fce00078e02ff */
.L_x_94:
[----:B------:R-:W-:Y:S05]  /*4090*/  BSYNC B1 ;  /* 0x0000000000017941 */ /* 0x000fea0003800000 */
.L_x_93:
        /* <DEDUP_REMOVED lines=9> */
.L_x_96:
[----:B------:R-:W-:Y:S05]  /*4130*/  BSYNC B1 ;  /* 0x0000000000017941 */ /* 0x000fea0003800000 */
.L_x_95:
[----:B------:R-:W-:Y:S01]  /*4140*/  @!P4 IMAD R77, R77, R105, R104 ;  /* 0x000000694d4dc224 */ /* 0x000fe200078e0268 */
[----:B------:R-:W-:Y:S04]  /*4150*/  BSSY B1, `(.L_x_97) ;  /* 0x0000006000017945 */ /* 0x000fe80003800000 */
[----:B------:R0:W-:Y:S01]  /*4160*/  @!P4 STG.E.U8 desc[UR36][R10.64+0x19], R77 ;  /* 0x0000194d0a00c986 */ /* 0x0001e2000c101124 */
[----:B------:R-:W-:Y:S05]  /*4170*/  @P5 BRA `(.L_x_98) ;  /* 0x00000000000c5947 */ /* 0x000fea0003800000 */
[----:B--2---:R-:W0:Y:S02]  /*4180*/  LDG.E.U8 R107, desc[UR36][R96.64+0x18] ;  /* 0x00001824606b7981 */ /* 0x004e24000c1e1100 */
[----:B0-----:R-:W-:-:S05]  /*4190*/  PRMT R73, R107, 0x8880, RZ ;  /* 0x000088806b497816 */ /* 0x001fca00000000ff */
[----:B------:R-:W-:-:S07]  /*41a0*/  IMAD R104, R73, R106, RZ ;  /* 0x0000006a49687224 */ /* 0x000fce00078e02ff */
.L_x_98:
[----:B------:R-:W-:Y:S05]  /*41b0*/  BSYNC B1 ;  /* 0x0000000000017941 */ /* 0x000fea0003800000 */
.L_x_97:
        /* <DEDUP_REMOVED lines=9> */
.L_x_100:
[----:B------:R-:W-:Y:S05]  /*4250*/  BSYNC B1 ;  /* 0x0000000000017941 */ /* 0x000fea0003800000 */
.L_x_99:
[----:B------:R-:W-:Y:S01]  /*4260*/  @!P4 IMAD R79, R79, R105, R104 ;  /* 0x000000694f4fc224 */ /* 0x000fe200078e0268 */
[----:B------:R-:W-:Y:S04]  /*4270*/  BSSY B1, `(.L_x_101) ;  /* 0x0000006000017945 */ /* 0x000fe80003800000 */
[----:B------:R0:W-:Y:S01]  /*4280*/  @!P4 STG.E.U8 desc[UR36][R8.64+0x19], R79 ;  /* 0x0000194f0800c986 */ /* 0x0001e2000c101124 */
[----:B------:R-:W-:Y:S05]  /*4290*/  @P5 BRA `(.L_x_102) ;  /* 0x00000000000c5947 */ /* 0x000fea0003800000 */
[----:B--2---:R-:W0:Y:S02]  /*42a0*/  LDG.E.U8 R107, desc[UR36][R12.64+0x20] ;  /* 0x000020240c6b7981 */ /* 0x004e24000c1e1100 */
[----:B0-----:R-:W-:-:S05]  /*42b0*/  PRMT R73, R107, 0x8880, RZ ;  /* 0x000088806b497816 */ /* 0x001fca00000000ff */
[----:B------:R-:W-:-:S07]  /*42c0*/  IMAD R104, R73, R106, RZ ;  /* 0x0000006a49687224 */ /* 0x000fce00078e02ff */
.L_x_102:
[----:B------:R-:W-:Y:S05]  /*42d0*/  BSYNC B1 ;  /* 0x0000000000017941 */ /* 0x000fea0003800000 */
.L_x_101:
        /* <DEDUP_REMOVED lines=9> */
.L_x_104:
[----:B------:R-:W-:Y:S05]  /*4370*/  BSYNC B1 ;  /* 0x0000000000017941 */ /* 0x000fea0003800000 */
.L_x_103:
[----:B------:R-:W-:Y:S01]  /*4380*/  @!P4 IMAD R65, R65, R105, R104 ;  /* 0x000000694141c224 */ /* 0x000fe200078e0268 */
[----:B------:R-:W-:Y:S04]  /*4390*/  BSSY B1, `(.L_x_105) ;  /* 0x0000006000017945 */ /* 0x000fe80003800000 */
[----:B------:R0:W-:Y:S01]  /*43a0*/  @!P4 STG.E.U8 desc[UR36][R4.64+0x21], R65 ;  /* 0x000021410400c986 */ /* 0x0001e2000c101124 */
[----:B------:R-:W-:Y:S05]  /*43b0*/  @P5 BRA `(.L_x_106) ;  /* 0x00000000000c5947 */ /* 0x000fea0003800000 */
[----:B--2---:R-:W0:Y:S02]  /*43c0*/  LDG.E.U8 R107, desc[UR36][R14.64+0x20] ;  /* 0x000020240e6b7981 */ /* 0x004e24000c1e1100 */
[----:B0-----:R-:W-:-:S05]  /*43d0*/  PRMT R65, R107, 0x8880, RZ ;  /* 0x000088806b417816 */ /* 0x001fca00000000ff */
[----:B------:R-:W-:-:S07]  /*43e0*/  IMAD R104, R65, R106, RZ ;  /* 0x0000006a41687224 */ /* 0x000fce00078e02ff */
.L_x_106:
[----:B------:R-:W-:Y:S05]  /*43f0*/  BSYNC B1 ;  /* 0x0000000000017941 */ /* 0x000fea0003800000 */
.L_x_105:
        /* <DEDUP_REMOVED lines=9> */
.L_x_108:
[----:B------:R-:W-:Y:S05]  /*4490*/  BSYNC B1 ;  /* 0x0000000000017941 */ /* 0x000fea0003800000 */
.L_x_107:
[----:B------:R-:W-:Y:S01]  /*44a0*/  @!P4 IMAD R67, R67, R105, R104 ;  /* 0x000000694343c224 */ /* 0x000fe200078e0268 */
[----:B------:R-:W-:Y:S04]  /*44b0*/  BSSY B1, `(.L_x_109) ;  /* 0x0000006000017945 */ /* 0x000fe80003800000 */
[----:B------:R0:W-:Y:S01]  /*44c0*/  @!P4 STG.E.U8 desc[UR36][R6.64+0x21], R67 ;  /* 0x000021430600c986 */ /* 0x0001e2000c101124 */
[----:B------:R-:W-:Y:S05]  /*44d0*/  @P5 BRA `(.L_x_110) ;  /* 0x00000000000c5947 */ /* 0x000fea0003800000 */
[----:B--2---:R-:W0:Y:S02]  /*44e0*/  LDG.E.U8 R107, desc[UR36][R12.64+0x28] ;  /* 0x000028240c6b7981 */ /* 0x004e24000c1e1100 */
[----:B0-----:R-:W-:-:S05]  /*44f0*/  PRMT R65, R107, 0x8880, RZ ;  /* 0x000088806b417816 */ /* 0x001fca00000000ff */
[----:B------:R-:W-:-:S07]  /*4500*/  IMAD R104, R65, R106, RZ ;  /* 0x0000006a41687224 */ /* 0x000fce00078e02ff */
.L_x_110:
[----:B------:R-:W-:Y:S05]  /*4510*/  BSYNC B1 ;  /* 0x0000000000017941 */ /* 0x000fea0003800000 */
.L_x_109:
        /* <DEDUP_REMOVED lines=9> */
.L_x_112:
[----:B------:R-:W-:Y:S05]  /*45b0*/  BSYNC B1 ;  /* 0x0000000000017941 */ /* 0x000fea0003800000 */
.L_x_111:
[----:B------:R-:W-:Y:S01]  /*45c0*/  @!P4 IMAD R69, R69, R105, R104 ;  /* 0x000000694545c224 */ /* 0x000fe200078e0268 */
[----:B------:R-:W-:Y:S04]  /*45d0*/  BSSY B1, `(.L_x_113) ;  /* 0x0000006000017945 */ /* 0x000fe80003800000 */
[----:B------:R0:W-:Y:S01]  /*45e0*/  @!P4 STG.E.U8 desc[UR36][R4.64+0x29], R69 ;  /* 0x000029450400c986 */ /* 0x0001e2000c101124 */
[----:B------:R-:W-:Y:S05]  /*45f0*/  @P5 BRA `(.L_x_114) ;  /* 0x00000000000c5947 */ /* 0x000fea0003800000 */
[----:B--2---:R-:W0:Y:S02]  /*4600*/  LDG.E.U8 R107, desc[UR36][R14.64+0x28] ;  /* 0x000028240e6b7981 */ /* 0x004e24000c1e1100 */
[----:B0-----:R-:W-:-:S05]  /*4610*/  PRMT R65, R107, 0x8880, RZ ;  /* 0x000088806b417816 */ /* 0x001fca00000000ff */
[----:B------:R-:W-:-:S07]  /*4620*/  IMAD R104, R65, R106, RZ ;  /* 0x0000006a41687224 */ /* 0x000fce00078e02ff */
.L_x_114:
[----:B------:R-:W-:Y:S05]  /*4630*/  BSYNC B1 ;  /* 0x0000000000017941 */ /* 0x000fea0003800000 */
.L_x_113:
        /* <DEDUP_REMOVED lines=9> */
.L_x_116:
[----:B------:R-:W-:Y:S05]  /*46d0*/  BSYNC B1 ;  /* 0x0000000000017941 */ /* 0x000fea0003800000 */
.L_x_115:
[----:B------:R-:W-:Y:S01]  /*46e0*/  @!P4 IMAD R71, R71, R105, R104 ;  /* 0x000000694747c224 */ /* 0x000fe200078e0268 */
[----:B------:R-:W-:Y:S04]  /*46f0*/  BSSY B1, `(.L_x_117) ;  /* 0x0000006000017945 */ /* 0x000fe80003800000 */
[----:B------:R0:W-:Y:S01]  /*4700*/  @!P4 STG.E.U8 desc[UR36][R6.64+0x29], R71 ;  /* 0x000029470600c986 */ /* 0x0001e2000c101124 */
[----:B------:R-:W-:Y:S05]  /*4710*/  @P5 BRA `(.L_x_118) ;  /* 0x00000000000c5947 */ /* 0x000fea0003800000 */
[----:B--2---:R-:W0:Y:S02]  /*4720*/  LDG.E.U8 R107, desc[UR36][R20.64+0x20] ;  /* 0x00002024146b7981 */ /* 0x004e24000c1e1100 */
[----:B0-----:R-:W-:-:S05]  /*4730*/  PRMT R65, R107, 0x8880, RZ ;  /* 0x000088806b417816 */ /* 0x001fca00000000ff */
[----:B------:R-:W-:-:S07]  /*4740*/  IMAD R104, R65, R106, RZ ;  /* 0x0000006a41687224 */ /* 0x000fce00078e02ff */
.L_x_118:
[----:B------:R-:W-:Y:S05]  /*4750*/  BSYNC B1 ;  /* 0x0000000000017941 */ /* 0x000fea0003800000 */
.L_x_117:
        /* <DEDUP_REMOVED lines=9> */
.L_x_120:
[----:B------:R-:W-:Y:S05]  /*47f0*/  BSYNC B1 ;  /* 0x0000000000017941 */ /* 0x000fea0003800000 */
.L_x_119:
[----:B------:R-:W-:Y:S01]  /*4800*/  @!P4 IMAD R57, R57, R105, R104 ;  /* 0x000000693939c224 */ /* 0x000fe200078e0268 */
[----:B------:R-:W-:Y:S04]  /*4810*/  BSSY B1, `(.L_x_121) ;  /* 0x0000006000017945 */ /* 0x000fe80003800000 */
[----:B------:R0:W-:Y:S01]  /*4820*/  @!P4 STG.E.U8 desc[UR36][R10.64+0x21], R57 ;  /* 0x000021390a00c986 */ /* 0x0001e2000c101124 */
[----:B------:R-:W-:Y:S05]  /*4830*/  @P5 BRA `(.L_x_122) ;  /* 0x00000000000c5947 */ /* 0x000fea0003800000 */
[----:B--2---:R-:W0:Y:S02]  /*4840*/  LDG.E.U8 R107, desc[UR36][R96.64+0x20] ;  /* 0x00002024606b7981 */ /* 0x004e24000c1e1100 */
[----:B0-----:R-:W-:-:S05]  /*4850*/  PRMT R57, R107, 0x8880, RZ ;  /* 0x000088806b397816 */ /* 0x001fca00000000ff */
[----:B------:R-:W-:-:S07]  /*4860*/  IMAD R104, R57, R106, RZ ;  /* 0x0000006a39687224 */ /* 0x000fce00078e02ff */
.L_x_122:
[----:B------:R-:W-:Y:S05]  /*4870*/  BSYNC B1 ;  /* 0x0000000000017941 */ /* 0x000fea0003800000 */
.L_x_121:
        /* <DEDUP_REMOVED lines=9> */
.L_x_124:
[----:B------:R-:W-:Y:S05]  /*4910*/  BSYNC B1 ;  /* 0x0000000000017941 */ /* 0x000fea0003800000 */
.L_x_123:
[----:B------:R-:W-:Y:S01]  /*4920*/  @!P4 IMAD R59, R59, R105, R104 ;  /* 0x000000693b3bc224 */ /* 0x000fe200078e0268 */
[----:B------:R-:W-:Y:S04]  /*4930*/  BSSY B1, `(.L_x_125) ;  /* 0x0000006000017945 */ /* 0x000fe80003800000 */
[----:B------:R0:W-:Y:S01]  /*4940*/  @!P4 STG.E.U8 desc[UR36][R8.64+0x21], R59 ;  /* 0x0000213b0800c986 */ /* 0x0001e2000c101124 */
[----:B------:R-:W-:Y:S05]  /*4950*/  @P5 BRA `(.L_x_126) ;  /* 0x00000000000c5947 */ /* 0x000fea0003800000 */
[----:B--2---:R-:W0:Y:S02]  /*4960*/  LDG.E.U8 R107, desc[UR36][R20.64+0x28] ;  /* 0x00002824146b7981 */ /* 0x004e24000c1e1100 */
[----:B0-----:R-:W-:-:S05]  /*4970*/  PRMT R57, R107, 0x8880, RZ ;  /* 0x000088806b397816 */ /* 0x001fca00000000ff */
[----:B------:R-:W-:-:S07]  /*4980*/  IMAD R104, R57, R106, RZ ;  /* 0x0000006a39687224 */ /* 0x000fce00078e02ff */
.L_x_126:
[----:B------:R-:W-:Y:S05]  /*4990*/  BSYNC B1 ;  /* 0x0000000000017941 */ /* 0x000fea0003800000 */
.L_x_125:
        /* <DEDUP_REMOVED lines=9> */
.L_x_128:
[----:B------:R-:W-:Y:S05]  /*4a30*/  BSYNC B1 ;  /* 0x0000000000017941 */ /* 0x000fea0003800000 */
.L_x_127:
[----:B------:R-:W-:Y:S01]  /*4a40*/  @!P4 IMAD R61, R61, R105, R104 ;  /* 0x000000693d3dc224 */ /* 0x000fe200078e0268 */
[----:B------:R-:W-:Y:S04]  /*4a50*/  BSSY B1, `(.L_x_129) ;  /* 0x0000006000017945 */ /* 0x000fe80003800000 */
[----:B------:R0:W-:Y:S01]  /*4a60*/  @!P4 STG.E.U8 desc[UR36][R10.64+0x29], R61 ;  /* 0x0000293d0a00c986 */ /* 0x0001e2000c101124 */
[----:B------:R-:W-:Y:S05]  /*4a70*/  @P5 BRA `(.L_x_130) ;  /* 0x00000000000c5947 */ /* 0x000fea0003800000 */
[----:B--2---:R-:W0:Y:S02]  /*4a80*/  LDG.E.U8 R107, desc[UR36][R96.64+0x28] ;  /* 0x00002824606b7981 */ /* 0x004e24000c1e1100 */
[----:B0-----:R-:W-:-:S05]  /*4a90*/  PRMT R57, R107, 0x8880, RZ ;  /* 0x000088806b397816 */ /* 0x001fca00000000ff */
[----:B------:R-:W-:-:S07]  /*4aa0*/  IMAD R104, R57, R106, RZ ;  /* 0x0000006a39687224 */ /* 0x000fce00078e02ff */
.L_x_130:
[----:B------:R-:W-:Y:S05]  /*4ab0*/  BSYNC B1 ;  /* 0x0000000000017941 */ /* 0x000fea0003800000 */
.L_x_129:
        /* <DEDUP_REMOVED lines=9> */
.L_x_132:
[----:B------:R-:W-:Y:S05]  /*4b50*/  BSYNC B1 ;  /* 0x0000000000017941 */ /* 0x000fea0003800000 */
.L_x_131:
[----:B------:R-:W-:Y:S01]  /*4b60*/  @!P4 IMAD R63, R63, R105, R104 ;  /* 0x000000693f3fc224 */ /* 0x000fe200078e0268 */
[----:B------:R-:W-:Y:S04]  /*4b70*/  BSSY B1, `(.L_x_133) ;  /* 0x0000006000017945 */ /* 0x000fe80003800000 */
[----:B------:R0:W-:Y:S01]  /*4b80*/  @!P4 STG.E.U8 desc[UR36][R8.64+0x29], R63 ;  /* 0x0000293f0800c986 */ /* 0x0001e2000c101124 */
[----:B------:R-:W-:Y:S05]  /*4b90*/  @P5 BRA `(.L_x_134) ;  /* 0x00000000000c5947 */ /* 0x000fea0003800000 */
[----:B--2---:R-:W0:Y:S02]  /*4ba0*/  LDG.E.U8 R107, desc[UR36][R12.64+0x30] ;  /* 0x000030240c6b7981 */ /* 0x004e24000c1e1100 */
[----:B0-----:R-:W-:-:S05]  /*4bb0*/  PRMT R57, R107, 0x8880, RZ ;  /* 0x000088806b397816 */ /* 0x001fca00000000ff */
[----:B------:R-:W-:-:S07]  /*4bc0*/  IMAD R104, R57, R106, RZ ;  /* 0x0000006a39687224 */ /* 0x000fce00078e02ff */
.L_x_134:
[----:B------:R-:W-:Y:S05]  /*4bd0*/  BSYNC B1 ;  /* 0x0000000000017941 */ /* 0x000fea0003800000 */
.L_x_133:
        /* <DEDUP_REMOVED lines=9> */
.L_x_136:
[----:B------:R-:W-:Y:S05]  /*4c70*/  BSYNC B1 ;  /* 0x0000000000017941 */ /* 0x000fea0003800000 */
.L_x_135:
[----:B------:R-:W-:Y:S01]  /*4c80*/  @!P4 IMAD R49, R49, R105, R104 ;  /* 0x000000693131c224 */ /* 0x000fe200078e0268 */
[----:B------:R-:W-:Y:S04]  /*4c90*/  BSSY B1, `(.L_x_137) ;  /* 0x0000006000017945 */ /* 0x000fe80003800000 */
[----:B------:R0:W-:Y:S01]  /*4ca0*/  @!P4 STG.E.U8 desc[UR36][R4.64+0x31], R49 ;  /* 0x000031310400c986 */ /* 0x0001e2000c101124 */
[----:B------:R-:W-:Y:S05]  /*4cb0*/  @P5 BRA `(.L_x_138) ;  /* 0x00000000000c5947 */ /* 0x000fea0003800000 */
[----:B--2---:R-:W0:Y:S02]  /*4cc0*/  LDG.E.U8 R107, desc[UR36][R14.64+0x30] ;  /* 0x000030240e6b7981 */ /* 0x004e24000c1e1100 */
[----:B0-----:R-:W-:-:S05]  /*4cd0*/  PRMT R49, R107, 0x8880, RZ ;  /* 0x000088806b317816 */ /* 0x001fca00000000ff */
[----:B------:R-:W-:-:S07]  /*4ce0*/  IMAD R104, R49, R106, RZ ;  /* 0x0000006a31687224 */ /* 0x000fce00078e02ff */
.L_x_138:
[----:B------:R-:W-:Y:S05]  /*4cf0*/  BSYNC B1 ;  /* 0x0000000000017941 */ /* 0x000fea0003800000 */
.L_x_137:
        /* <DEDUP_REMOVED lines=9> */
.L_x_140:
[----:B------:R-:W-:Y:S05]  /*4d90*/  BSYNC B1 ;  /* 0x0000000000017941 */ /* 0x000fea0003800000 */
.L_x_139:
[----:B------:R-:W-:Y:S01]  /*4da0*/  @!P4 IMAD R51, R51, R105, R104 ;  /* 0x000000693333c224 */ /* 0x000fe200078e0268 */
[----:B------:R-:W-:Y:S04]  /*4db0*/  BSSY B1, `(.L_x_141) ;  /* 0x0000006000017945 */ /* 0x000fe80003800000 */
[----:B------:R0:W-:Y:S01]  /*4dc0*/  @!P4 STG.E.U8 desc[UR36][R6.64+0x31], R51 ;  /* 0x000031330600c986 */ /* 0x0001e2000c101124 */
[----:B------:R-:W-:Y:S05]  /*4dd0*/  @P5 BRA `(.L_x_142) ;  /* 0x00000000000c5947 */ /* 0x000fea0003800000 */
[----:B--2---:R-:W0:Y:S02]  /*4de0*/  LDG.E.U8 R107, desc[UR36][R12.64+0x38] ;  /* 0x000038240c6b7981 */ /* 0x004e24000c1e1100 */
[----:B0-----:R-:W-:-:S05]  /*4df0*/  PRMT R49, R107, 0x8880, RZ ;  /* 0x000088806b317816 */ /* 0x001fca00000000ff */
[----:B------:R-:W-:-:S07]  /*4e00*/  IMAD R104, R49, R106, RZ ;  /* 0x0000006a31687224 */ /* 0x000fce00078e02ff */
.L_x_142:
[----:B------:R-:W-:Y:S05]  /*4e10*/  BSYNC B1 ;  /* 0x0000000000017941 */ /* 0x000fea0003800000 */
.L_x_141:
        /* <DEDUP_REMOVED lines=9> */
.L_x_144:
[----:B------:R-:W-:Y:S05]  /*4eb0*/  BSYNC B1 ;  /* 0x0000000000017941 */ /* 0x000fea0003800000 */
.L_x_143:
[----:B------:R-:W-:Y:S01]  /*4ec0*/  @!P4 IMAD R53, R53, R105, R104 ;  /* 0x000000693535c224 */ /* 0x000fe200078e0268 */
[----:B------:R-:W-:Y:S04]  /*4ed0*/  BSSY B1, `(.L_x_145) ;  /* 0x0000006000017945 */ /* 0x000fe80003800000 */
[----:B------:R0:W-:Y:S01]  /*4ee0*/  @!P4 STG.E.U8 desc[UR36][R4.64+0x39], R53 ;  /* 0x000039350400c986 */ /* 0x0001e2000c101124 */
[----:B------:R-:W-:Y:S05]  /*4ef0*/  @P5 BRA `(.L_x_146) ;  /* 0x00000000000c5947 */ /* 0x000fea0003800000 */
[----:B--2---:R-:W0:Y:S02]  /*4f00*/  LDG.E.U8 R107, desc[UR36][R14.64+0x38] ;  /* 0x000038240e6b7981 */ /* 0x004e24000c1e1100 */
[----:B0-----:R-:W-:-:S05]  /*4f10*/  PRMT R49, R107, 0x8880, RZ ;  /* 0x000088806b317816 */ /* 0x001fca00000000ff */
[----:B------:R-:W-:-:S07]  /*4f20*/  IMAD R104, R49, R106, RZ ;  /* 0x0000006a31687224 */ /* 0x000fce00078e02ff */
.L_x_146:
[----:B------:R-:W-:Y:S05]  /*4f30*/  BSYNC B1 ;  /* 0x0000000000017941 */ /* 0x000fea0003800000 */
.L_x_145:
        /* <DEDUP_REMOVED lines=9> */
.L_x_148:
[----:B------:R-:W-:Y:S05]  /*4fd0*/  BSYNC B1 ;  /* 0x0000000000017941 */ /* 0x000fea0003800000 */
.L_x_147:
[----:B------:R-:W-:Y:S01]  /*4fe0*/  @!P4 IMAD R55, R55, R105, R104 ;  /* 0x000000693737c224 */ /* 0x000fe200078e0268 */
[----:B------:R-:W-:Y:S04]  /*4ff0*/  BSSY B1, `(.L_x_149) ;  /* 0x0000006000017945 */ /* 0x000fe80003800000 */
[----:B------:R0:W-:Y:S01]  /*5000*/  @!P4 STG.E.U8 desc[UR36][R6.64+0x39], R55 ;  /* 0x000039370600c986 */ /* 0x0001e2000c101124 */
[----:B------:R-:W-:Y:S05]  /*5010*/  @P5 BRA `(.L_x_150) ;  /* 0x00000000000c5947 */ /* 0x000fea0003800000 */
[----:B--2---:R-:W0:Y:S02]  /*5020*/  LDG.E.U8 R107, desc[UR36][R20.64+0x30] ;  /* 0x00003024146b7981 */ /* 0x004e24000c1e1100 */
[----:B0-----:R-:W-:-:S05]  /*5030*/  PRMT R49, R107, 0x8880, RZ ;  /* 0x000088806b317816 */ /* 0x001fca00000000ff */
[----:B------:R-:W-:-:S07]  /*5040*/  IMAD R104, R49, R106, RZ ;  /* 0x0000006a31687224 */ /* 0x000fce00078e02ff */
.L_x_150:
[----:B------:R-:W-:Y:S05]  /*5050*/  BSYNC B1 ;  /* 0x0000000000017941 */ /* 0x000fea0003800000 */
.L_x_149:
        /* <DEDUP_REMOVED lines=9> */
.L_x_152:
[----:B------:R-:W-:Y:S05]  /*50f0*/  BSYNC B1 ;  /* 0x0000000000017941 */ /* 0x000fea0003800000 */
.L_x_151:
[----:B------:R-:W-:Y:S01]  /*5100*/  @!P4 IMAD R41, R41, R105, R104 ;  /* 0x000000692929c224 */ /* 0x000fe200078e0268 */
[----:B------:R-:W-:Y:S04]  /*5110*/  BSSY B1, `(.L_x_153) ;  /* 0x0000006000017945 */ /* 0x000fe80003800000 */
[----:B------:R0:W-:Y:S01]  /*5120*/  @!P4 STG.E.U8 desc[UR36][R10.64+0x31], R41 ;  /* 0x000031290a00c986 */ /* 0x0001e2000c101124 */
[----:B------:R-:W-:Y:S05]  /*5130*/  @P5 BRA `(.L_x_154) ;  /* 0x00000000000c5947 */ /* 0x000fea0003800000 */
[----:B--2---:R-:W0:Y:S02]  /*5140*/  LDG.E.U8 R107, desc[UR36][R96.64+0x30] ;  /* 0x00003024606b7981 */ /* 0x004e24000c1e1100 */
[----:B0-----:R-:W-:-:S05]  /*5150*/  PRMT R41, R107, 0x8880, RZ ;  /* 0x000088806b297816 */ /* 0x001fca00000000ff */
[----:B------:R-:W-:-:S07]  /*5160*/  IMAD R104, R41, R106, RZ ;  /* 0x0000006a29687224 */ /* 0x000fce00078e02ff */
.L_x_154:
[----:B------:R-:W-:Y:S05]  /*5170*/  BSYNC B1 ;  /* 0x0000000000017941 */ /* 0x000fea0003800000 */
.L_x_153:
        /* <DEDUP_REMOVED lines=9> */
.L_x_156:
[----:B------:R-:W-:Y:S05]  /*5210*/  BSYNC B1 ;  /* 0x0000000000017941 */ /* 0x000fea0003800000 */
.L_x_155:
[----:B------:R-:W-:Y:S01]  /*5220*/  @!P4 IMAD R43, R43, R105, R104 ;  /* 0x000000692b2bc224 */ /* 0x000fe200078e0268 */
[----:B------:R-:W-:Y:S04]  /*5230*/  BSSY B1, `(.L_x_157) ;  /* 0x0000006000017945 */ /* 0x000fe80003800000 */
[----:B------:R0:W-:Y:S01]  /*5240*/  @!P4 STG.E.U8 desc[UR36][R8.64+0x31], R43 ;  /* 0x0000312b0800c986 */ /* 0x0001e2000c101124 */
[----:B------:R-:W-:Y:S05]  /*5250*/  @P5 BRA `(.L_x_158) ;  /* 0x00000000000c5947 */ /* 0x000fea0003800000 */
[----:B--2---:R-:W0:Y:S02]  /*5260*/  LDG.E.U8 R107, desc[UR36][R20.64+0x38] ;  /* 0x00003824146b7981 */ /* 0x004e24000c1e1100 */
[----:B0-----:R-:W-:-:S05]  /*5270*/  PRMT R41, R107, 0x8880, RZ ;  /* 0x000088806b297816 */ /* 0x001fca00000000ff */
[----:B------:R-:W-:-:S07]  /*5280*/  IMAD R104, R41, R106, RZ ;  /* 0x0000006a29687224 */ /* 0x000fce00078e02ff */
.L_x_158:
[----:B------:R-:W-:Y:S05]  /*5290*/  BSYNC B1 ;  /* 0x0000000000017941 */ /* 0x000fea0003800000 */
.L_x_157:
        /* <DEDUP_REMOVED lines=9> */
.L_x_160:
[----:B------:R-:W-:Y:S05]  /*5330*/  BSYNC B1 ;  /* 0x0000000000017941 */ /* 0x000fea0003800000 */
.L_x_159:
[----:B------:R-:W-:Y:S01]  /*5340*/  @!P4 IMAD R45, R45, R105, R104 ;  /* 0x000000692d2dc224 */ /* 0x000fe200078e0268 */
[----:B------:R-:W-:Y:S04]  /*5350*/  BSSY B1, `(.L_x_161) ;  /* 0x0000006000017945 */ /* 0x000fe80003800000 */
[----:B------:R0:W-:Y:S01]  /*5360*/  @!P4 STG.E.U8 desc[UR36][R10.64+0x39], R45 ;  /* 0x0000392d0a00c986 */ /* 0x0001e2000c101124 */
[----:B------:R-:W-:Y:S05]  /*5370*/  @P5 BRA `(.L_x_162) ;  /* 0x00000000000c5947 */ /* 0x000fea0003800000 */
[----:B--2---:R-:W0:Y:S02]  /*5380*/  LDG.E.U8 R107, desc[UR36][R96.64+0x38] ;  /* 0x00003824606b7981 */ /* 0x004e24000c1e1100 */
[----:B0-----:R-:W-:-:S05]  /*5390*/  PRMT R41, R107, 0x8880, RZ ;  /* 0x000088806b297816 */ /* 0x001fca00000000ff */
[----:B------:R-:W-:-:S07]  /*53a0*/  IMAD R104, R41, R106, RZ ;  /* 0x0000006a29687224 */ /* 0x000fce00078e02ff */
.L_x_162:
[----:B------:R-:W-:Y:S05]  /*53b0*/  BSYNC B1 ;  /* 0x0000000000017941 */ /* 0x000fea0003800000 */
.L_x_161:
        /* <DEDUP_REMOVED lines=9> */
.L_x_164:
[----:B------:R-:W-:Y:S05]  /*5450*/  BSYNC B1 ;  /* 0x0000000000017941 */ /* 0x000fea0003800000 */
.L_x_163:
[----:B------:R-:W-:Y:S01]  /*5460*/  @!P4 IMAD R47, R47, R105, R104 ;  /* 0x000000692f2fc224 */ /* 0x000fe200078e0268 */
[----:B------:R-:W-:Y:S04]  /*5470*/  BSSY B1, `(.L_x_165) ;  /* 0x0000006000017945 */ /* 0x000fe80003800000 */
[----:B------:R0:W-:Y:S01]  /*5480*/  @!P4 STG.E.U8 desc[UR36][R8.64+0x39], R47 ;  /* 0x0000392f0800c986 */ /* 0x0001e2000c101124 */
[----:B------:R-:W-:Y:S05]  /*5490*/  @P5 BRA `(.L_x_166) ;  /* 0x00000000000c5947 */ /* 0x000fea0003800000 */
[----:B--2---:R-:W0:Y:S02]  /*54a0*/  LDG.E.U8 R107, desc[UR36][R12.64+0x40] ;  /* 0x000040240c6b7981 */ /* 0x004e24000c1e1100 */
[----:B0-----:R-:W-:-:S05]  /*54b0*/  PRMT R41, R107, 0x8880, RZ ;  /* 0x000088806b297816 */ /* 0x001fca00000000ff */
[----:B------:R-:W-:-:S07]  /*54c0*/  IMAD R104, R41, R106, RZ ;  /* 0x0000006a29687224 */ /* 0x000fce00078e02ff */
.L_x_166:
[----:B------:R-:W-:Y:S05]  /*54d0*/  BSYNC B1 ;  /* 0x0000000000017941 */ /* 0x000fea0003800000 */
.L_x_165:
        /* <DEDUP_REMOVED lines=9> */
.L_x_168:
[----:B------:R-:W-:Y:S05]  /*5570*/  BSYNC B1 ;  /* 0x0000000000017941 */ /* 0x000fea0003800000 */
.L_x_167:
[----:B------:R-:W-:Y:S01]  /*5580*/  @!P4 IMAD R33, R33, R105, R104 ;  /* 0x000000692121c224 */ /* 0x000fe200078e0268 */
[----:B------:R-:W-:Y:S04]  /*5590*/  BSSY B1, `(.L_x_169) ;  /* 0x0000006000017945 */ /* 0x000fe80003800000 */
[----:B------:R0:W-:Y:S01]  /*55a0*/  @!P4 STG.E.U8 desc[UR36][R4.64+0x41], R33 ;  /* 0x000041210400c986 */ /* 0x0001e2000c101124 */
[----:B------:R-:W-:Y:S05]  /*55b0*/  @P5 BRA `(.L_x_170) ;  /* 0x00000000000c5947 */ /* 0x000fea0003800000 */
[----:B--2---:R-:W0:Y:S02]  /*55c0*/  LDG.E.U8 R107, desc[UR36][R14.64+0x40] ;  /* 0x000040240e6b7981 */ /* 0x004e24000c1e1100 */
[----:B0-----:R-:W-:-:S05]  /*55d0*/  PRMT R33, R107, 0x8880, RZ ;  /* 0x000088806b217816 */ /* 0x001fca00000000ff */
[----:B------:R-:W-:-:S07]  /*55e0*/  IMAD R104, R33, R106, RZ ;  /* 0x0000006a21687224 */ /* 0x000fce00078e02ff */
.L_x_170:
[----:B------:R-:W-:Y:S05]  /*55f0*/  BSYNC B1 ;  /* 0x0000000000017941 */ /* 0x000fea0003800000 */
.L_x_169:
[C---:B------:R-:W-:Y:S01]  /*5600*/  ISETP.LT.OR P4, PT, R3.reuse, 0x42, !P0 ;  /* 0x000000420300780c */ /* 0x040fe20004781670 */
[----:B0-----:R-:W-:Y:S01]  /*5610*/  @!P5 IMAD R33, R34, R105, R104 ;  /* 0x000000692221d224 */ /* 0x001fe200078e0268 */
[----:B------:R-:W-:Y:S04]  /*5620*/  BSSY B1, `(.L_x_171) ;  /* 0x0000008000017945 */ /* 0x000fe80003800000 */
[----:B------:R0:W-:Y:S01]  /*5630*/  @!P5 STG.E.U8 desc[UR36][R6.64+0x40], R33 ;  /* 0x000040210600d986 */ /* 0x0001e2000c101124 */
[C---:B------:R-:W-:Y:S02]  /*5640*/  ISETP.LT.OR P5, PT, R3.reuse, 0x49, !P3 ;  /* 0x000000490300780c */ /* 0x040fe40005fa1670 */
[----:B------:R-:W-:-:S04]  /*5650*/  ISETP.LT.OR P3, PT, R3, 0x4a, !P3 ;  /* 0x0000004a0300780c */ /* 0x000fc80005f61670 */
[----:B------:R-:W-:Y:S09]  /*5660*/  @P4 BRA `(.L_x_172) ;  /* 0x00000000000c4947 */ /* 0x000ff20003800000 */
[----:B--2---:R-:W0:Y:S02]  /*5670*/  LDG.E.U8 R107, desc[UR36][R14.64+0x41] ;  /* 0x000041240e6b7981 */ /* 0x004e24000c1e1100 */
[----:B0-----:R-:W-:-:S05]  /*5680*/  PRMT R33, R107, 0x8880, RZ ;  /* 0x000088806b217816 */ /* 0x001fca00000000ff */
[----:B------:R-:W-:-:S07]  /*5690*/  IMAD R104, R33, R106, RZ ;  /* 0x0000006a21687224 */ /* 0x000fce00078e02ff */
.L_x_172:
[----:B------:R-:W-:Y:S05]  /*56a0*/  BSYNC B1 ;  /* 0x0000000000017941 */ /* 0x000fea0003800000 */
.L_x_171:
[----:B------:R-:W-:Y:S01]  /*56b0*/  @!P4 IMAD R35, R35, R105, R104 ;  /* 0x000000692323c224 */ /* 0x000fe200078e0268 */
[----:B------:R-:W-:Y:S04]  /*56c0*/  BSSY B1, `(.L_x_173) ;  /* 0x0000006000017945 */ /* 0x000fe80003800000 */
[----:B------:R0:W-:Y:S01]  /*56d0*/  @!P4 STG.E.U8 desc[UR36][R6.64+0x41], R35 ;  /* 0x000041230600c986 */ /* 0x0001e2000c101124 */
[----:B------:R-:W-:Y:S05]  /*56e0*/  @P5 BRA `(.L_x_174) ;  /* 0x00000000000c5947 */ /* 0x000fea0003800000 */
[----:B--2---:R-:W0:Y:S02]  /*56f0*/  LDG.E.U8 R107, desc[UR36][R12.64+0x48] ;  /* 0x000048240c6b7981 */ /* 0x004e24000c1e1100 */
[----:B0-----:R-:W-:-:S05]  /*5700*/  PRMT R33, R107, 0x8880, RZ ;  /* 0x000088806b217816 */ /* 0x001fca00000000ff */
[----:B------:R-:W-:-:S07]  /*5710*/  IMAD R104, R33, R106, RZ ;  /* 0x0000006a21687224 */ /* 0x000fce00078e02ff */
.L_x_174:
[----:B------:R-:W-:Y:S05]  /*5720*/  BSYNC B1 ;  /* 0x0000000000017941 */ /* 0x000fea0003800000 */
.L_x_173:
[----:B0-----:R-:W-:Y:S01]  /*5730*/  @!P5 IMAD R33, R36, R105, R104 ;  /* 0x000000692421d224 */ /* 0x001fe200078e0268 */
[----:B------:R-:W-:Y:S04]  /*5740*/  BSSY B1, `(.L_x_175) ;  /* 0x0000006000017945 */ /* 0x000fe80003800000 */
[----:B------:R0:W-:Y:S01]  /*5750*/  @!P5 STG.E.U8 desc[UR36][R4.64+0x48], R33 ;  /* 0x000048210400d986 */ /* 0x0001e2000c101124 */
[----:B------:R-:W-:Y:S05]  /*5760*/  @P3 BRA `(.L_x_176) ;  /* 0x00000000000c3947 */ /* 0x000fea0003800000 */
[----:B--2---:R-:W0:Y:S02]  /*5770*/  LDG.E.U8 R107, desc[UR36][R12.64+0x49] ;  /* 0x000049240c6b7981 */ /* 0x004e24000c1e1100 */
[----:B0-----:R-:W-:-:S05]  /*5780*/  PRMT R33, R107, 0x8880, RZ ;  /* 0x000088806b217816 */ /* 0x001fca00000000ff */
[----:B------:R-:W-:-:S07]  /*5790*/  IMAD R104, R33, R106, RZ ;  /* 0x0000006a21687224 */ /* 0x000fce00078e02ff */
.L_x_176:
[----:B------:R-:W-:Y:S05]  /*57a0*/  BSYNC B1 ;  /* 0x0000000000017941 */ /* 0x000fea0003800000 */
.L_x_175:
[----:B------:R-:W-:Y:S01]  /*57b0*/  ISETP.LT.OR P4, PT, R3, 0x49, !P0 ;  /* 0x000000490300780c */ /* 0x000fe20004781670 */
[----:B------:R-:W-:Y:S01]  /*57c0*/  @!P3 IMAD R37, R37, R105, R104 ;  /* 0x000000692525b224 */ /* 0x000fe200078e0268 */
[----:B------:R-:W-:Y:S01]  /*57d0*/  BSSY B1, `(.L_x_177) ;  /* 0x0000009000017945 */ /* 0x000fe20003800000 */
[C---:B------:R-:W-:Y:S02]  /*57e0*/  ISETP.LT.OR P0, PT, R3.reuse, 0x4a, !P0 ;  /* 0x0000004a0300780c */ /* 0x040fe40004701670 */
[C---:B------:R-:W-:Y:S01]  /*57f0*/  ISETP.LT.OR P5, PT, R3.reuse, 0x41, !P1 ;  /* 0x000000410300780c */ /* 0x040fe20004fa1670 */
[----:B------:R0:W-:Y:S01]  /*5800*/  @!P3 STG.E.U8 desc[UR36][R4.64+0x49], R37 ;  /* 0x000049250400b986 */ /* 0x0001e2000c101124 */
[----:B------:R-:W-:-:S06]  /*5810*/  ISETP.LT.OR P3, PT, R3, 0x42, !P1 ;  /* 0x000000420300780c */ /* 0x000fcc0004f61670 */
[----:B------:R-:W-:Y:S07]  /*5820*/  @P4 BRA `(.L_x_178) ;  /* 0x00000000000c4947 */ /* 0x000fee0003800000 */
[----:B--2---:R-:W0:Y:S02]  /*5830*/  LDG.E.U8 R107, desc[UR36][R14.64+0x48] ;  /* 0x000048240e6b7981 */ /* 0x004e24000c1e1100 */
[----:B01-3--:R-:W-:-:S05]  /*5840*/  PRMT R5, R107, 0x8880, RZ ;  /* 0x000088806b057816 */ /* 0x00bfca00000000ff */
[----:B------:R-:W-:-:S07]  /*5850*/  IMAD R104, R5, R106, RZ ;  /* 0x0000006a05687224 */ /* 0x000fce00078e02ff */
.L_x_178:
[----:B------:R-:W-:Y:S05]  /*5860*/  BSYNC B1 ;  /* 0x0000000000017941 */ /* 0x000fea0003800000 */
.L_x_177:
[----:B01-3--:R-:W-:Y:S01]  /*5870*/  @!P4 IMAD R5, R38, R105, R104 ;  /* 0x000000692605c224 */ /* 0x00bfe200078e0268 */
[----:B------:R-:W-:Y:S04]  /*5880*/  BSSY B1, `(.L_x_179) ;  /* 0x0000006000017945 */ /* 0x000fe80003800000 */
[----:B------:R0:W-:Y:S01]  /*5890*/  @!P4 STG.E.U8 desc[UR36][R6.64+0x48], R5 ;  /* 0x000048050600c986 */ /* 0x0001e2000c101124 */
[----:B------:R-:W-:Y:S05]  /*58a0*/  @P0 BRA `(.L_x_180) ;  /* 0x00000000000c0947 */ /* 0x000fea0003800000 */
[----:B--2---:R-:W0:Y:S02]  /*58b0*/  LDG.E.U8 R107, desc[UR36][R14.64+0x49] ;  /* 0x000049240e6b7981 */ /* 0x004e24000c1e1100 */
[----:B0-----:R-:W-:-:S05]  /*58c0*/  PRMT R5, R107, 0x8880, RZ ;  /* 0x000088806b057816 */ /* 0x001fca00000000ff */
[----:B------:R-:W-:-:S07]  /*58d0*/  IMAD R104, R5, R106, RZ ;  /* 0x0000006a05687224 */ /* 0x000fce00078e02ff */
.L_x_180:
[----:B------:R-:W-:Y:S05]  /*58e0*/  BSYNC B1 ;  /* 0x0000000000017941 */ /* 0x000fea0003800000 */
.L_x_179:
[----:B------:R-:W-:Y:S01]  /*58f0*/  @!P0 IMAD R39, R39, R105, R104 ;  /* 0x0000006927278224 */ /* 0x000fe200078e0268 */
[----:B------:R-:W-:Y:S04]  /*5900*/  BSSY B1, `(.L_x_181) ;  /* 0x0000006000017945 */ /* 0x000fe80003800000 */
[----:B------:R1:W-:Y:S01]  /*5910*/  @!P0 STG.E.U8 desc[UR36][R6.64+0x49], R39 ;  /* 0x0000492706008986 */ /* 0x0003e2000c101124 */
[----:B------:R-:W-:Y:S05]  /*5920*/  @P5 BRA `(.L_x_182) ;  /* 0x00000000000c5947 */ /* 0x000fea0003800000 */
[----:B--2---:R-:W0:Y:S02]  /*5930*/  LDG.E.U8 R107, desc[UR36][R20.64+0x40] ;  /* 0x00004024146b7981 */ /* 0x004e24000c1e1100 */
[----:B0-----:R-:W-:-:S05]  /*5940*/  PRMT R5, R107, 0x8880, RZ ;  /* 0x000088806b057816 */ /* 0x001fca00000000ff */
[----:B------:R-:W-:-:S07]  /*5950*/  IMAD R104, R5, R106, RZ ;  /* 0x0000006a05687224 */ /* 0x000fce00078e02ff */
.L_x_182:
[----:B------:R-:W-:Y:S05]  /*5960*/  BSYNC B1 ;  /* 0x0000000000017941 */ /* 0x000fea0003800000 */
.L_x_181:
[----:B0-----:R-:W-:Y:S01]  /*5970*/  @!P5 IMAD R5, R24, R105, R104 ;  /* 0x000000691805d224 */ /* 0x001fe200078e0268 */
[----:B------:R-:W-:Y:S04]  /*5980*/  BSSY B1, `(.L_x_183) ;  /* 0x0000006000017945 */ /* 0x000fe80003800000 */
[----:B------:R0:W-:Y:S01]  /*5990*/  @!P5 STG.E.U8 desc[UR36][R10.64+0x40], R5 ;  /* 0x000040050a00d986 */ /* 0x0001e2000c101124 */
[----:B------:R-:W-:Y:S05]  /*59a0*/  @P3 BRA `(.L_x_184) ;  /* 0x00000000000c3947 */ /* 0x000fea0003800000 */
[----:B--2---:R-:W0:Y:S02]  /*59b0*/  LDG.E.U8 R107, desc[UR36][R20.64+0x41] ;  /* 0x00004124146b7981 */ /* 0x004e24000c1e1100 */
[----:B0-----:R-:W-:-:S05]  /*59c0*/  PRMT R5, R107, 0x8880, RZ ;  /* 0x000088806b057816 */ /* 0x001fca00000000ff */
[----:B------:R-:W-:-:S07]  /*59d0*/  IMAD R104, R5, R106, RZ ;  /* 0x0000006a05687224 */ /* 0x000fce00078e02ff */
.L_x_184:
[----:B------:R-:W-:Y:S05]  /*59e0*/  BSYNC B1 ;  /* 0x0000000000017941 */ /* 0x000fea0003800000 */
.L_x_183:
[----:B------:R-:W-:Y:S01]  /*59f0*/  ISETP.LT.OR P4, PT, R3, 0x41, !P2 ;  /* 0x000000410300780c */ /* 0x000fe20005781670 */
[----:B------:R-:W-:Y:S01]  /*5a00*/  @!P3 IMAD R25, R25, R105, R104 ;  /* 0x000000691919b224 */ /* 0x000fe200078e0268 */
[----:B------:R-:W-:Y:S01]  /*5a10*/  BSSY B1, `(.L_x_185) ;  /* 0x000000a000017945 */ /* 0x000fe20003800000 */
[C---:B------:R-:W-:Y:S02]  /*5a20*/  ISETP.LT.OR P0, PT, R3.reuse, 0x42, !P2 ;  /* 0x000000420300780c */ /* 0x040fe40005701670 */
[C---:B------:R-:W-:Y:S01]  /*5a30*/  ISETP.LT.OR P5, PT, R3.reuse, 0x49, !P2 ;  /* 0x000000490300780c */ /* 0x040fe200057a1670 */
[----:B------:R3:W-:Y:S01]  /*5a40*/  @!P3 STG.E.U8 desc[UR36][R10.64+0x41], R25 ;  /* 0x000041190a00b986 */ /* 0x0007e2000c101124 */
[C---:B------:R-:W-:Y:S02]  /*5a50*/  ISETP.LT.OR P3, PT, R3.reuse, 0x49, !P1 ;  /* 0x000000490300780c */ /* 0x040fe40004f61670 */
[----:B------:R-:W-:-:S04]  /*5a60*/  ISETP.LT.OR P1, PT, R3, 0x4a, !P1 ;  /* 0x0000004a0300780c */ /* 0x000fc80004f21670 */
[----:B------:R-:W-:Y:S09]  /*5a70*/  @P4 BRA `(.L_x_186) ;  /* 0x00000000000c4947 */ /* 0x000ff20003800000 */
[----:B--2---:R-:W0:Y:S02]  /*5a80*/  LDG.E.U8 R107, desc[UR36][R96.64+0x40] ;  /* 0x00004024606b7981 */ /* 0x004e24000c1e1100 */
[----:B0-----:R-:W-:-:S05]  /*5a90*/  PRMT R5, R107, 0x8880, RZ ;  /* 0x000088806b057816 */ /* 0x001fca00000000ff */
[----:B------:R-:W-:-:S07]  /*5aa0*/  IMAD R104, R5, R106, RZ ;  /* 0x0000006a05687224 */ /* 0x000fce00078e02ff */
.L_x_186:
[----:B------:R-:W-:Y:S05]  /*5ab0*/  BSYNC B1 ;  /* 0x0000000000017941 */ /* 0x000fea0003800000 */
.L_x_185:
[----:B0-----:R-:W-:Y:S01]  /*5ac0*/  @!P4 IMAD R5, R26, R105, R104 ;  /* 0x000000691a05c224 */ /* 0x001fe200078e0268 */
[----:B------:R-:W-:Y:S04]  /*5ad0*/  BSSY B1, `(.L_x_187) ;  /* 0x0000006000017945 */ /* 0x000fe80003800000 */
[----:B------:R0:W-:Y:S01]  /*5ae0*/  @!P4 STG.E.U8 desc[UR36][R8.64+0x40], R5 ;  /* 0x000040050800c986 */ /* 0x0001e2000c101124 */
[----:B------:R-:W-:Y:S05]  /*5af0*/  @P0 BRA `(.L_x_188) ;  /* 0x00000000000c0947 */ /* 0x000fea0003800000 */
[----:B--2---:R-:W0:Y:S02]  /*5b00*/  LDG.E.U8 R107, desc[UR36][R96.64+0x41] ;  /* 0x00004124606b7981 */ /* 0x004e24000c1e1100 */
[----:B0-----:R-:W-:-:S05]  /*5b10*/  PRMT R5, R107, 0x8880, RZ ;  /* 0x000088806b057816 */ /* 0x001fca00000000ff */
[----:B------:R-:W-:-:S07]  /*5b20*/  IMAD R104, R5, R106, RZ ;  /* 0x0000006a05687224 */ /* 0x000fce00078e02ff */
.L_x_188:
[----:B------:R-:W-:Y:S05]  /*5b30*/  BSYNC B1 ;  /* 0x0000000000017941 */ /* 0x000fea0003800000 */
.L_x_187:
[----:B------:R-:W-:Y:S01]  /*5b40*/  @!P0 IMAD R27, R27, R105, R104 ;  /* 0x000000691b1b8224 */ /* 0x000fe200078e0268 */
[----:B------:R-:W-:Y:S04]  /*5b50*/  BSSY B1, `(.L_x_189) ;  /* 0x0000006000017945 */ /* 0x000fe80003800000 */
[----:B------:R0:W-:Y:S01]  /*5b60*/  @!P0 STG.E.U8 desc[UR36][R8.64+0x41], R27 ;  /* 0x0000411b08008986 */ /* 0x0001e2000c101124 */
[----:B------:R-:W-:Y:S05]  /*5b70*/  @P3 BRA `(.L_x_190) ;  /* 0x00000000000c3947 */ /* 0x000fea0003800000 */
[----:B--2---:R-:W0:Y:S02]  /*5b80*/  LDG.E.U8 R107, desc[UR36][R20.64+0x48] ;  /* 0x00004824146b7981 */ /* 0x004e24000c1e1100 */
[----:B0-----:R-:W-:-:S05]  /*5b90*/  PRMT R5, R107, 0x8880, RZ ;  /* 0x000088806b057816 */ /* 0x001fca00000000ff */
[----:B------:R-:W-:-:S07]  /*5ba0*/  IMAD R104, R5, R106, RZ ;  /* 0x0000006a05687224 */ /* 0x000fce00078e02ff */
.L_x_190:
[----:B------:R-:W-:Y:S05]  /*5bb0*/  BSYNC B1 ;  /* 0x0000000000017941 */ /* 0x000fea0003800000 */
.L_x_189:
[----:B0-----:R-:W-:Y:S01]  /*5bc0*/  @!P3 IMAD R5, R28, R105, R104 ;  /* 0x000000691c05b224 */ /* 0x001fe200078e0268 */
[----:B------:R-:W-:Y:S04]  /*5bd0*/  BSSY B1, `(.L_x_191) ;  /* 0x0000006000017945 */ /* 0x000fe80003800000 */
[----:B------:R0:W-:Y:S01]  /*5be0*/  @!P3 STG.E.U8 desc[UR36][R10.64+0x48], R5 ;  /* 0x000048050a00b986 */ /* 0x0001e2000c101124 */
[----:B------:R-:W-:Y:S05]  /*5bf0*/  @P1 BRA `(.L_x_192) ;  /* 0x00000000000c1947 */ /* 0x000fea0003800000 */
[----:B--2---:R-:W0:Y:S02]  /*5c00*/  LDG.E.U8 R107, desc[UR36][R20.64+0x49] ;  /* 0x00004924146b7981 */ /* 0x004e24000c1e1100 */
[----:B0-----:R-:W-:-:S05]  /*5c10*/  PRMT R5, R107, 0x8880, RZ ;  /* 0x000088806b057816 */ /* 0x001fca00000000ff */
[----:B------:R-:W-:-:S07]  /*5c20*/  IMAD R104, R5, R106, RZ ;  /* 0x0000006a05687224 */ /* 0x000fce00078e02ff */
.L_x_192:
[----:B------:R-:W-:Y:S05]  /*5c30*/  BSYNC B1 ;  /* 0x0000000000017941 */ /* 0x000fea0003800000 */
.L_x_191:
[----:B------:R-:W-:Y:S01]  /*5c40*/  @!P1 IMAD R29, R29, R105, R104 ;  /* 0x000000691d1d9224 */ /* 0x000fe200078e0268 */
[----:B------:R-:W-:Y:S04]  /*5c50*/  BSSY B1, `(.L_x_193) ;  /* 0x0000006000017945 */ /* 0x000fe80003800000 */
[----:B------:R0:W-:Y:S01]  /*5c60*/  @!P1 STG.E.U8 desc[UR36][R10.64+0x49], R29 ;  /* 0x0000491d0a009986 */ /* 0x0001e2000c101124 */
[----:B------:R-:W-:Y:S05]  /*5c70*/  @P5 BRA `(.L_x_194) ;  /* 0x00000000000c5947 */ /* 0x000fea0003800000 */
[----:B--2---:R-:W0:Y:S02]  /*5c80*/  LDG.E.U8 R107, desc[UR36][R96.64+0x48] ;  /* 0x00004824606b7981 */ /* 0x004e24000c1e1100 */
[----:B0-----:R-:W-:-:S05]  /*5c90*/  PRMT R5, R107, 0x8880, RZ ;  /* 0x000088806b057816 */ /* 0x001fca00000000ff */
[----:B------:R-:W-:-:S07]  /*5ca0*/  IMAD R104, R5, R106, RZ ;  /* 0x0000006a05687224 */ /* 0x000fce00078e02ff */
.L_x_194:
[----:B------:R-:W-:Y:S05]  /*5cb0*/  BSYNC B1 ;  /* 0x0000000000017941 */ /* 0x000fea0003800000 */
.L_x_193:
[----:B0-----:R-:W-:Y:S01]  /*5cc0*/  @!P5 IMAD R5, R30, R105, R104 ;  /* 0x000000691e05d224 */ /* 0x001fe200078e0268 */
[----:B------:R-:W-:Y:S01]  /*5cd0*/  ISETP.LT.OR P2, PT, R3, 0x4a, !P2 ;  /* 0x0000004a0300780c */ /* 0x000fe20005741670 */
[----:B------:R-:W-:Y:S03]  /*5ce0*/  BSSY B1, `(.L_x_195) ;  /* 0x0000006000017945 */ /* 0x000fe60003800000 */
[----:B------:R0:W-:Y:S09]  /*5cf0*/  @!P5 STG.E.U8 desc[UR36][R8.64+0x48], R5 ;  /* 0x000048050800d986 */ /* 0x0001f2000c101124 */
[----:B------:R-:W-:Y:S05]  /*5d00*/  @P2 BRA `(.L_x_196) ;  /* 0x00000000000c2947 */ /* 0x000fea0003800000 */
[----:B--2---:R-:W2:Y:S02]  /*5d10*/  LDG.E.U8 R107, desc[UR36][R96.64+0x49] ;  /* 0x00004924606b7981 */ /* 0x004ea4000c1e1100 */
[----:B--2---:R-:W-:-:S05]  /*5d20*/  PRMT R3, R107, 0x8880, RZ ;  /* 0x000088806b037816 */ /* 0x004fca00000000ff */
[----:B------:R-:W-:-:S07]  /*5d30*/  IMAD R104, R3, R106, RZ ;  /* 0x0000006a03687224 */ /* 0x000fce00078e02ff */
.L_x_196:
[----:B------:R-:W-:Y:S05]  /*5d40*/  BSYNC B1 ;  /* 0x0000000000017941 */ /* 0x000fea0003800000 */
.L_x_195:
[----:B------:R-:W-:Y:S01]  /*5d50*/  IMAD R31, R31, R105, R104 ;  /* 0x000000691f1f7224 */ /* 0x000fe200078e0268 */
[----:B------:R-:W-:Y:S06]  /*5d60*/  @P2 BRA `(.L_x_197) ;  /* 0x0000000c00d82947 */ /* 0x000fec0003800000 */
[----:B------:R0:W-:Y:S01]  /*5d70*/  STG.E.U8 desc[UR36][R8.64+0x49], R31 ;  /* 0x0000491f08007986 */ /* 0x0001e2000c101124 */
[----:B------:R-:W-:Y:S05]  /*5d80*/  BRA `(.L_x_197) ;  /* 0x0000000c00d07947 */ /* 0x000fea0003800000 */
.L_x_36:
[C---:B------:R-:W-:Y:S02]  /*5d90*/  ISETP.GE.AND P2, PT, R114.reuse, 0x1, PT ;  /* 0x000000017200780c */ /* 0x040fe40003f46270 */
[----:B------:R-:W-:Y:S02]  /*5da0*/  ISETP.GE.AND P3, PT, R114, 0x9, PT ;  /* 0x000000097200780c */ /* 0x000fe40003f66270 */
[C---:B------:R-:W-:Y:S02]  /*5db0*/  ISETP.LT.OR P4, PT, R3.reuse, 0x1, !P2 ;  /* 0x000000010300780c */ /* 0x040fe40005781670 */
[C---:B------:R-:W-:Y:S02]  /*5dc0*/  ISETP.LT.OR P5, PT, R3.reuse, 0x2, !P2 ;  /* 0x000000020300780c */ /* 0x040fe400057a1670 */
[C---:B------:R-:W-:Y:S02]  /*5dd0*/  ISETP.LT.OR P0, PT, R3.reuse, 0x1, !P3 ;  /* 0x000000010300780c */ /* 0x040fe40005f01670 */
[----:B------:R-:W-:-:S07]  /*5de0*/  ISETP.LT.OR P1, PT, R3, 0x2, !P3 ;  /* 0x000000020300780c */ /* 0x000fce0005f21670 */
[-C--:B------:R-:W-:Y:S02]  /*5df0*/  @!P4 IMAD R13, R96, R105.reuse, RZ ;  /* 0x00000069600dc224 */ /* 0x080fe400078e02ff */
[-C--:B------:R-:W-:Y:S02]  /*5e00*/  @!P5 IMAD R97, R97, R105.reuse, RZ ;  /* 0x000000696161d224 */ /* 0x080fe400078e02ff */
[-C--:B------:R-:W-:Y:S01]  /*5e10*/  @!P0 IMAD R15, R98, R105.reuse, RZ ;  /* 0x00000069620f8224 */ /* 0x080fe200078e02ff */
[----:B------:R0:W-:Y:S01]  /*5e20*/  @!P4 STG.E.U8 desc[UR36][R4.64], R13 ;  /* 0x0000000d0400c986 */ /* 0x0001e2000c101124 */
[----:B------:R-:W-:Y:S01]  /*5e30*/  ISETP.LT.OR P4, PT, R3, 0x9, !P2 ;  /* 0x000000090300780c */ /* 0x000fe20005781670 */
[----:B------:R-:W-:Y:S02]  /*5e40*/  @!P1 IMAD R99, R99, R105, RZ ;  /* 0x0000006963639224 */ /* 0x000fe400078e02ff */
[----:B------:R-:W-:Y:S01]  /*5e50*/  @!P5 STG.E.U8 desc[UR36][R4.64+0x1], R97 ;  /* 0x000001610400d986 */ /* 0x000fe2000c101124 */
[----:B------:R-:W-:-:S03]  /*5e60*/  ISETP.LT.OR P5, PT, R3, 0xa, !P2 ;  /* 0x0000000a0300780c */ /* 0x000fc600057a1670 */
[----:B------:R1:W-:Y:S01]  /*5e70*/  @!P0 STG.E.U8 desc[UR36][R6.64], R15 ;  /* 0x0000000f06008986 */ /* 0x0003e2000c101124 */
[----:B------:R-:W-:-:S03]  /*5e80*/  ISETP.LT.OR P0, PT, R3, 0x9, !P3 ;  /* 0x000000090300780c */ /* 0x000fc60005f01670 */
[----:B------:R-:W-:Y:S01]  /*5e90*/  @!P1 STG.E.U8 desc[UR36][R6.64+0x1], R99 ;  /* 0x0000016306009986 */ /* 0x000fe2000c101124 */
[----:B------:R-:W-:Y:S01]  /*5ea0*/  ISETP.GE.AND P1, PT, R114, 0x81, PT ;  /* 0x000000817200780c */ /* 0x000fe20003f26270 */
[----:B------:R-:W-:-:S04]  /*5eb0*/  @!P4 IMAD R21, R100, R105, RZ ;  /* 0x000000696415c224 */ /* 0x000fc800078e02ff */
[-C--:B------:R-:W-:Y:S01]  /*5ec0*/  @!P5 IMAD R101, R101, R105.reuse, RZ ;  /* 0x000000696565d224 */ /* 0x080fe200078e02ff */
[----:B------:R3:W-:Y:S01]  /*5ed0*/  @!P4 STG.E.U8 desc[UR36][R4.64+0x8], R21 ;  /* 0x000008150400c986 */ /* 0x0007e2000c101124 */
[C---:B------:R-:W-:Y:S02]  /*5ee0*/  ISETP.LT.OR P4, PT, R3.reuse, 0xa, !P3 ;  /* 0x0000000a0300780c */ /* 0x040fe40005f81670 */
[----:B0-----:R-:W-:Y:S01]  /*5ef0*/  @!P0 IMAD R13, R102, R105, RZ ;  /* 0x00000069660d8224 */ /* 0x001fe200078e02ff */
[----:B------:R-:W-:Y:S01]  /*5f00*/  @!P5 STG.E.U8 desc[UR36][R4.64+0x9], R101 ;  /* 0x000009650400d986 */ /* 0x000fe2000c101124 */
[----:B------:R-:W-:-:S03]  /*5f10*/  ISETP.LT.OR P5, PT, R3, 0x1, !P1 ;  /* 0x000000010300780c */ /* 0x000fc60004fa1670 */
[----:B------:R0:W-:Y:S01]  /*5f20*/  @!P0 STG.E.U8 desc[UR36][R6.64+0x8], R13 ;  /* 0x0000080d06008986 */ /* 0x0001e2000c101124 */
[----:B------:R-:W-:-:S05]  /*5f30*/  ISETP.GE.AND P0, PT, R114, 0x89, PT ;  /* 0x000000897200780c */ /* 0x000fca0003f06270 */
[----:B------:R-:W-:-:S04]  /*5f40*/  @!P4 IMAD R103, R103, R105, RZ ;  /* 0x000000696767c224 */ /* 0x000fc800078e02ff */
[----:B-1----:R-:W-:Y:S01]  /*5f50*/  @!P5 IMAD R15, R88, R105, RZ ;  /* 0x00000069580fd224 */ /* 0x002fe200078e02ff */
[----:B------:R-:W-:Y:S01]  /*5f60*/  @!P4 STG.E.U8 desc[UR36][R6.64+0x9], R103 ;  /* 0x000009670600c986 */ /* 0x000fe2000c101124 */
[----:B------:R-:W-:-:S03]  /*5f70*/  ISETP.LT.OR P4, PT, R3, 0x2, !P1 ;  /* 0x000000020300780c */ /* 0x000fc60004f81670 */
[----:B------:R1:W-:Y:S01]  /*5f80*/  @!P5 STG.E.U8 desc[UR36][R10.64], R15 ;  /* 0x0000000f0a00d986 */ /* 0x0003e2000c101124 */
[----:B------:R-:W-:-:S09]  /*5f90*/  ISETP.LT.OR P5, PT, R3, 0x1, !P0 ;  /* 0x000000010300780c */ /* 0x000fd200047a1670 */
[----:B------:R-:W-:-:S04]  /*5fa0*/  @!P4 IMAD R89, R89, R105, RZ ;  /* 0x000000695959c224 */ /* 0x000fc800078e02ff */
[----:B---3--:R-:W-:Y:S01]  /*5fb0*/  @!P5 IMAD R21, R90, R105, RZ ;  /* 0x000000695a15d224 */ /* 0x008fe200078e02ff */
[----:B------:R-:W-:Y:S01]  /*5fc0*/  @!P4 STG.E.U8 desc[UR36][R10.64+0x1], R89 ;  /* 0x000001590a00c986 */ /* 0x000fe2000c101124 */
[----:B------:R-:W-:-:S03]  /*5fd0*/  ISETP.LT.OR P4, PT, R3, 0x2, !P0 ;  /* 0x000000020300780c */ /* 0x000fc60004781670 */
[----:B------:R3:W-:Y:S01]  /*5fe0*/  @!P5 STG.E.U8 desc[UR36][R8.64], R21 ;  /* 0x000000150800d986 */ /* 0x0007e2000c101124 */
[----:B------:R-:W-:-:S09]  /*5ff0*/  ISETP.LT.OR P5, PT, R3, 0x9, !P1 ;  /* 0x000000090300780c */ /* 0x000fd20004fa1670 */
[----:B------:R-:W-:-:S04]  /*6000*/  @!P4 IMAD R91, R91, R105, RZ ;  /* 0x000000695b5bc224 */ /* 0x000fc800078e02ff */
[----:B0-----:R-:W-:Y:S01]  /*6010*/  @!P5 IMAD R13, R92, R105, RZ ;  /* 0x000000695c0dd224 */ /* 0x001fe200078e02ff */
[----:B------:R-:W-:Y:S01]  /*6020*/  @!P4 STG.E.U8 desc[UR36][R8.64+0x1], R91 ;  /* 0x0000015b0800c986 */ /* 0x000fe2000c101124 */
[----:B------:R-:W-:-:S03]  /*6030*/  ISETP.LT.OR P4, PT, R3, 0xa, !P1 ;  /* 0x0000000a0300780c */ /* 0x000fc60004f81670 */
[----:B------:R0:W-:Y:S01]  /*6040*/  @!P5 STG.E.U8 desc[UR36][R10.64+0x8], R13 ;  /* 0x0000080d0a00d986 */ /* 0x0001e2000c101124 */
[----:B------:R-:W-:-:S09]  /*6050*/  ISETP.LT.OR P5, PT, R3, 0x9, !P0 ;  /* 0x000000090300780c */ /* 0x000fd200047a1670 */
        /* <DEDUP_REMOVED lines=154> */
[----:B------:R-:W-:Y:S01]  /*6a00*/  @!P5 STG.E.U8 desc[UR36][R4.64+0x40], R21 ;  /* 0x000040150400d986 */ /* 0x000fe2000c101124 */
[----:B------:R-:W-:-:S09]  /*6a10*/  ISETP.LT.OR P5, PT, R3, 0x41, !P3 ;  /* 0x000000410300780c */ /* 0x000fd20005fa1670 */
[----:B------:R-:W-:-:S04]  /*6a20*/  @!P4 IMAD R33, R33, R105, RZ ;  /* 0x000000692121c224 */ /* 0x000fc800078e02ff */
[----:B0-----:R-:W-:Y:S01]  /*6a30*/  @!P5 IMAD R13, R34, R105, RZ ;  /* 0x00000069220dd224 */ /* 0x001fe200078e02ff */
[----:B------:R-:W-:Y:S01]  /*6a40*/  @!P4 STG.E.U8 desc[UR36][R4.64+0x41], R33 ;  /* 0x000041210400c986 */ /* 0x000fe2000c101124 */
[----:B------:R-:W-:-:S03]  /*6a50*/  ISETP.LT.OR P4, PT, R3, 0x42, !P3 ;  /* 0x000000420300780c */ /* 0x000fc60005f81670 */
[----:B------:R0:W-:Y:S01]  /*6a60*/  @!P5 STG.E.U8 desc[UR36][R6.64+0x40], R13 ;  /* 0x0000400d0600d986 */ /* 0x0001e2000c101124 */
[C---:B------:R-:W-:Y:S02]  /*6a70*/  ISETP.LT.OR P5, PT, R3.reuse, 0x49, !P2 ;  /* 0x000000490300780c */ /* 0x040fe400057a1670 */
[----:B------:R-:W-:-:S07]  /*6a80*/  ISETP.LT.OR P2, PT, R3, 0x4a, !P2 ;  /* 0x0000004a0300780c */ /* 0x000fce0005741670 */
[----:B------:R-:W-:-:S04]  /*6a90*/  @!P4 IMAD R35, R35, R105, RZ ;  /* 0x000000692323c224 */ /* 0x000fc800078e02ff */
[-C--:B-1----:R-:W-:Y:S01]  /*6aa0*/  @!P5 IMAD R15, R36, R105.reuse, RZ ;  /* 0x00000069240fd224 */ /* 0x082fe200078e02ff */
[----:B------:R-:W-:Y:S01]  /*6ab0*/  @!P4 STG.E.U8 desc[UR36][R6.64+0x41], R35 ;  /* 0x000041230600c986 */ /* 0x000fe2000c101124 */
[----:B------:R-:W-:Y:S01]  /*6ac0*/  @!P2 IMAD R37, R37, R105, RZ ;  /* 0x000000692525a224 */ /* 0x000fe200078e02ff */
[C---:B------:R-:W-:Y:S02]  /*6ad0*/  ISETP.LT.OR P4, PT, R3.reuse, 0x49, !P3 ;  /* 0x000000490300780c */ /* 0x040fe40005f81670 */
[C---:B------:R-:W-:Y:S01]  /*6ae0*/  ISETP.LT.OR P3, PT, R3.reuse, 0x4a, !P3 ;  /* 0x0000004a0300780c */ /* 0x040fe20005f61670 */
[----:B------:R-:W-:Y:S01]  /*6af0*/  @!P5 STG.E.U8 desc[UR36][R4.64+0x48], R15 ;  /* 0x0000480f0400d986 */ /* 0x000fe2000c101124 */
[----:B------:R-:W-:-:S03]  /*6b00*/  ISETP.LT.OR P5, PT, R3, 0x41, !P1 ;  /* 0x000000410300780c */ /* 0x000fc60004fa1670 */
[----:B------:R1:W-:Y:S01]  /*6b10*/  @!P2 STG.E.U8 desc[UR36][R4.64+0x49], R37 ;  /* 0x000049250400a986 */ /* 0x0003e2000c101124 */
[----:B------:R-:W-:-:S05]  /*6b20*/  ISETP.LT.OR P2, PT, R3, 0x42, !P1 ;  /* 0x000000420300780c */ /* 0x000fca0004f41670 */
[-C--:B0-----:R-:W-:Y:S02]  /*6b30*/  @!P4 IMAD R13, R38, R105.reuse, RZ ;  /* 0x00000069260dc224 */ /* 0x081fe400078e02ff */
[-C--:B------:R-:W-:Y:S02]  /*6b40*/  @!P3 IMAD R39, R39, R105.reuse, RZ ;  /* 0x000000692727b224 */ /* 0x080fe400078e02ff */
[-C--:B------:R-:W-:Y:S01]  /*6b50*/  @!P5 IMAD R21, R24, R105.reuse, RZ ;  /* 0x000000691815d224 */ /* 0x080fe200078e02ff */
[----:B------:R-:W-:Y:S01]  /*6b60*/  @!P4 STG.E.U8 desc[UR36][R6.64+0x48], R13 ;  /* 0x0000480d0600c986 */ /* 0x000fe2000c101124 */
[----:B------:R-:W-:Y:S02]  /*6b70*/  ISETP.LT.OR P4, PT, R3, 0x42, !P0 ;  /* 0x000000420300780c */ /* 0x000fe40004781670 */
[----:B------:R-:W-:Y:S01]  /*6b80*/  @!P2 IMAD R25, R25, R105, RZ ;  /* 0x000000691919a224 */ /* 0x000fe200078e02ff */
[----:B------:R0:W-:Y:S01]  /*6b90*/  @!P3 STG.E.U8 desc[UR36][R6.64+0x49], R39 ;  /* 0x000049270600b986 */ /* 0x0001e2000c101124 */
[----:B------:R-:W-:-:S03]  /*6ba0*/  ISETP.LT.OR P3, PT, R3, 0x41, !P0 ;  /* 0x000000410300780c */ /* 0x000fc60004761670 */
[----:B------:R3:W-:Y:S01]  /*6bb0*/  @!P2 STG.E.U8 desc[UR36][R10.64+0x41], R25 ;  /* 0x000041190a00a986 */ /* 0x0007e2000c101124 */
[C---:B------:R-:W-:Y:S02]  /*6bc0*/  ISETP.LT.OR P2, PT, R3.reuse, 0x49, !P1 ;  /* 0x000000490300780c */ /* 0x040fe40004f41670 */
[C---:B------:R-:W-:Y:S01]  /*6bd0*/  ISETP.LT.OR P1, PT, R3.reuse, 0x4a, !P1 ;  /* 0x0000004a0300780c */ /* 0x040fe20004f21670 */
[----:B------:R3:W-:Y:S01]  /*6be0*/  @!P5 STG.E.U8 desc[UR36][R10.64+0x40], R21 ;  /* 0x000040150a00d986 */ /* 0x0007e2000c101124 */
[----:B------:R-:W-:Y:S01]  /*6bf0*/  ISETP.LT.OR P5, PT, R3, 0x49, !P0 ;  /* 0x000000490300780c */ /* 0x000fe200047a1670 */
[----:B------:R-:W-:Y:S01]  /*6c00*/  @!P4 IMAD R27, R27, R105, RZ ;  /* 0x000000691b1bc224 */ /* 0x000fe200078e02ff */
[----:B------:R-:W-:-:S03]  /*6c10*/  ISETP.LT.OR P0, PT, R3, 0x4a, !P0 ;  /* 0x0000004a0300780c */ /* 0x000fc60004701670 */
[-C--:B------:R-:W-:Y:S01]  /*6c20*/  @!P3 IMAD R3, R26, R105.reuse, RZ ;  /* 0x000000691a03b224 */ /* 0x080fe200078e02ff */
[----:B------:R3:W-:Y:S03]  /*6c30*/  @!P4 STG.E.U8 desc[UR36][R8.64+0x41], R27 ;  /* 0x0000411b0800c986 */ /* 0x0007e6000c101124 */
[-C--:B-1----:R-:W-:Y:S01]  /*6c40*/  @!P2 IMAD R5, R28, R105.reuse, RZ ;  /* 0x000000691c05a224 */ /* 0x082fe200078e02ff */
[----:B------:R3:W-:Y:S01]  /*6c50*/  @!P3 STG.E.U8 desc[UR36][R8.64+0x40], R3 ;  /* 0x000040030800b986 */ /* 0x0007e2000c101124 */
[-C--:B------:R-:W-:Y:S02]  /*6c60*/  @!P1 IMAD R29, R29, R105.reuse, RZ ;  /* 0x000000691d1d9224 */ /* 0x080fe400078e02ff */
[-C--:B0-----:R-:W-:Y:S01]  /*6c70*/  @!P5 IMAD R7, R30, R105.reuse, RZ ;  /* 0x000000691e07d224 */ /* 0x081fe200078e02ff */
[----:B------:R3:W-:Y:S01]  /*6c80*/  @!P2 STG.E.U8 desc[UR36][R10.64+0x48], R5 ;  /* 0x000048050a00a986 */ /* 0x0007e2000c101124 */
[----:B------:R-:W-:-:S03]  /*6c90*/  @!P0 IMAD R31, R31, R105, RZ ;  /* 0x000000691f1f8224 */ /* 0x000fc600078e02ff */
[----:B------:R3:W-:Y:S04]  /*6ca0*/  @!P1 STG.E.U8 desc[UR36][R10.64+0x49], R29 ;  /* 0x0000491d0a009986 */ /* 0x0007e8000c101124 */
[----:B------:R3:W-:Y:S04]  /*6cb0*/  @!P5 STG.E.U8 desc[UR36][R8.64+0x48], R7 ;  /* 0x000048070800d986 */ /* 0x0007e8000c101124 */
[----:B------:R3:W-:Y:S02]  /*6cc0*/  @!P0 STG.E.U8 desc[UR36][R8.64+0x49], R31 ;  /* 0x0000491f08008986 */ /* 0x0007e4000c101124 */
.L_x_197:
[----:B------:R-:W-:Y:S05]  /*6cd0*/  BSYNC B0 ;  /* 0x0000000000007941 */ /* 0x000fea0003800000 */
.L_x_35:
[----:B------:R-:W-:Y:S01]  /*6ce0*/  ULDC UR4, c[0x0][0xc] ;  /* 0x0000030000047ab9 */ /* 0x000fe20000000800 */
[----:B------:R-:W-:Y:S01]  /*6cf0*/  ULDC UR5, c[0x0][0x10] ;  /* 0x0000040000057ab9 */ /* 0x000fe20000000800 */
[----:B---3--:R-:W3:Y:S01]  /*6d00*/  LDC R3, c[0x0][0x14] ;  /* 0x00000500ff037b82 */ /* 0x008ee20000000800 */
[----:B------:R-:W-:Y:S01]  /*6d10*/  UIMAD.WIDE.U32 UR4, UR4, UR5, URZ ;  /* 0x00000005040472a5 */ /* 0x000fe2000f8e003f */
[----:B------:R-:W-:Y:S02]  /*6d20*/  IMAD.MOV.U32 R109, RZ, RZ, -0x1 ;  /* 0xffffffffff6d7424 */ /* 0x000fe400078e00ff */
[----:B------:R-:W-:-:S03]  /*6d30*/  IMAD.MOV.U32 R104, RZ, RZ, -0x1 ;  /* 0xffffffffff687424 */ /* 0x000fc600078e00ff */
[----:B---3--:R-:W-:-:S04]  /*6d40*/  IMAD.WIDE.U32 R16, R3, UR4, R16 ;  /* 0x0000000403107c25 */ /* 0x008fc8000f8e0010 */
[----:B------:R-:W-:Y:S01]  /*6d50*/  IMAD R3, R3, UR5, RZ ;  /* 0x0000000503037c24 */ /* 0x000fe2000f8e02ff */
[----:B------:R-:W-:Y:S02]  /*6d60*/  ULDC.64 UR4, c[0x0][0x650] ;  /* 0x0001940000047ab9 */ /* 0x000fe40000000a00 */
[----:B------:R-:W-:Y:S01]  /*6d70*/  ISETP.GE.U32.AND P0, PT, R16, UR4, PT ;  /* 0x0000000410007c0c */ /* 0x000fe2000bf06070 */
[--C-:B------:R-:W-:Y:S01]  /*6d80*/  IMAD.IADD R17, R17, 0x1, R3.reuse ;  /* 0x0000000111117824 */ /* 0x100fe200078e0203 */
[----:B------:R-:W-:-:S04]  /*6d90*/  PRMT R3, RZ, 0x7610, R3 ;  /* 0x00007610ff037816 */ /* 0x000fc80000000003 */
[----:B------:R-:W-:-:S13]  /*6da0*/  ISETP.GE.U32.AND.EX P0, PT, R17, UR5, PT, P0 ;  /* 0x0000000511007c0c */ /* 0x000fda000bf06100 */
[----:B------:R-:W-:Y:S05]  /*6db0*/  @P0 BRA `(.L_x_198) ;  /* 0x0000000400640947 */ /* 0x000fea0003800000 */
[----:B------:R-:W3:Y:S01]  /*6dc0*/  S2R R12, SR_CTAID.X ;  /* 0x00000000000c7919 */ /* 0x000ee20000002500 */
[----:B------:R-:W1:Y:S01]  /*6dd0*/  LDC.64 R10, c[0x0][0x628] ;  /* 0x00018a00ff0a7b82 */ /* 0x000e620000000a00 */
[----:B------:R-:W-:Y:S01]  /*6de0*/  ULDC UR4, c[0x0][0x150] ;  /* 0x0000540000047ab9 */ /* 0x000fe20000000800 */
[----:B0-----:R-:W-:Y:S01]  /*6df0*/  IMAD.MOV.U32 R8, RZ, RZ, R16 ;  /* 0x000000ffff087224 */ /* 0x001fe200078e0010 */
[----:B------:R-:W0:Y:S01]  /*6e00*/  S2R R24, SR_CTAID.Y ;  /* 0x0000000000187919 */ /* 0x000e220000002600 */
[----:B------:R-:W-:-:S04]  /*6e10*/  IMAD.MOV.U32 R9, RZ, RZ, R17 ;  /* 0x000000ffff097224 */ /* 0x000fc800078e0011 */
[----:B------:R-:W0:Y:S08]  /*6e20*/  LDC R21, c[0x0][0x144] ;  /* 0x00005100ff157b82 */ /* 0x000e300000000800 */
[----:B------:R-:W0:Y:S08]  /*6e30*/  LDC R0, c[0x0][0x630] ;  /* 0x00018c00ff007b82 */ /* 0x000e300000000800 */
[----:B------:R-:W0:Y:S01]  /*6e40*/  LDC.64 R14, c[0x0][0x620] ;  /* 0x00018800ff0e7b82 */ /* 0x000e220000000a00 */
[----:B-1----:R-:W-:-:S04]  /*6e50*/  ISETP.NE.U32.AND P0, PT, R10, RZ, PT ;  /* 0x000000ff0a00720c */ /* 0x002fc80003f05070 */
[----:B------:R-:W-:Y:S02]  /*6e60*/  ISETP.NE.AND.EX P0, PT, R11, RZ, PT, P0 ;  /* 0x000000ff0b00720c */ /* 0x000fe40003f05300 */
[----:B---3--:R-:W-:-:S05]  /*6e70*/  I2FP.F32.U32 R3, R12 ;  /* 0x0000000c00037245 */ /* 0x008fca0000201000 */
[----:B------:R-:W-:-:S04]  /*6e80*/  FMUL R3, R3, UR4 ;  /* 0x0000000403037c20 */ /* 0x000fc80008400000 */
[----:B------:R1:W3:Y:S02]  /*6e90*/  F2I.U32.TRUNC.NTZ R20, R3 ;  /* 0x0000000300147305 */ /* 0x0002e4000020f000 */
[----:B------:R-:W-:Y:S05]  /*6ea0*/  @!P0 BRA `(.L_x_199) ;  /* 0x0000000000288947 */ /* 0x000fea0003800000 */
[----:B-1----:R-:W1:Y:S02]  /*6eb0*/  LDC R3, c[0x0][0x634] ;  /* 0x00018d00ff037b82 */ /* 0x002e640000000800 */
[----:B-1----:R-:W-:-:S05]  /*6ec0*/  IADD3 R3, P0, R16, R3, RZ ;  /* 0x0000000310037210 */ /* 0x002fca0007f1e0ff */
[----:B------:R-:W-:-:S04]  /*6ed0*/  IMAD.X R13, RZ, RZ, R17, P0 ;  /* 0x000000ffff0d7224 */ /* 0x000fc800000e0611 */
[----:B------:R-:W-:-:S04]  /*6ee0*/  IMAD.WIDE.U32 R4, R13, R10, RZ ;  /* 0x0000000a0d047225 */ /* 0x000fc800078e00ff */
[----:B----4-:R-:W-:-:S04]  /*6ef0*/  IMAD.WIDE.U32 R6, P0, R3, R11, R4 ;  /* 0x0000000b03067225 */ /* 0x010fc80007800004 */
[----:B------:R-:W-:-:S04]  /*6f00*/  IMAD.WIDE.U32 R4, R3, R10, RZ ;  /* 0x0000000a03047225 */ /* 0x000fc800078e00ff */
[----:B------:R-:W-:Y:S01]  /*6f10*/  IMAD.X R9, RZ, RZ, RZ, P0 ;  /* 0x000000ffff097224 */ /* 0x000fe200000e06ff */
[----:B------:R-:W-:Y:S01]  /*6f20*/  IADD3 RZ, P0, R5, R6, RZ ;  /* 0x0000000605ff7210 */ /* 0x000fe20007f1e0ff */
[----:B------:R-:W-:-:S04]  /*6f30*/  IMAD.MOV.U32 R8, RZ, RZ, R7 ;  /* 0x000000ffff087224 */ /* 0x000fc800078e0007 */
[----:B------:R-:W-:-:S08]  /*6f40*/  IMAD.WIDE.U32.X R8, R13, R11, R8, P0 ;  /* 0x0000000b0d087225 */ /* 0x000fd000000e0408 */
.L_x_199:
[----:B------:R-:W2:Y:S01]  /*6f50*/  LDC.64 R28, c[0x0][0x640] ;  /* 0x00019000ff1c7b82 */ /* 0x000ea20000000a00 */
[-CC-:B0-----:R-:W-:Y:S01]  /*6f60*/  SHF.R.U64 R104, R8, R0.reuse, R9.reuse ;  /* 0x0000000008687219 */ /* 0x181fe20000001209 */
[----:B---3--:R-:W-:Y:S01]  /*6f70*/  IMAD.MOV R20, RZ, RZ, -R20 ;  /* 0x000000ffff147224 */ /* 0x008fe200078e0a14 */
[----:B------:R-:W-:Y:S01]  /*6f80*/  SHF.R.U32.HI R0, RZ, R0, R9 ;  /* 0x00000000ff007219 */ /* 0x000fe20000011609 */
[----:B------:R-:W-:Y:S01]  /*6f90*/  ULDC UR4, c[0x0][0x154] ;  /* 0x0000550000047ab9 */ /* 0x000fe20000000800 */
[----:B-1----:R-:W-:Y:S01]  /*6fa0*/  IADD3 R3, P0, RZ, -R104, RZ ;  /* 0x80000068ff037210 */ /* 0x002fe20007f1e0ff */
[----:B------:R-:W-:Y:S02]  /*6fb0*/  IMAD R21, R21, R20, R12 ;  /* 0x0000001415157224 */ /* 0x000fe400078e020c */
[----:B----4-:R-:W0:Y:S01]  /*6fc0*/  LDC R6, c[0x0][0x618] ;  /* 0x00018600ff067b82 */ /* 0x010e220000000800 */
[----:B------:R-:W-:Y:S02]  /*6fd0*/  IMAD.MOV.U32 R7, RZ, RZ, 0x1 ;  /* 0x00000001ff077424 */ /* 0x000fe400078e00ff */
[----:B------:R-:W-:-:S04]  /*6fe0*/  IMAD.X R5, RZ, RZ, ~R0, P0 ;  /* 0x000000ffff057224 */ /* 0x000fc800000e0e00 */
[-C--:B------:R-:W-:Y:S01]  /*6ff0*/  IMAD R0, R5, R14.reuse, RZ ;  /* 0x0000000e05007224 */ /* 0x080fe200078e02ff */
[----:B------:R-:W1:Y:S01]  /*7000*/  LDC R8, c[0x0][0x608] ;  /* 0x00018200ff087b82 */ /* 0x000e620000000800 */
[----:B------:R-:W-:-:S04]  /*7010*/  IMAD.WIDE.U32 R4, R3, R14, R16 ;  /* 0x0000000e03047225 */ /* 0x000fc800078e0010 */
[----:B------:R-:W-:Y:S01]  /*7020*/  IMAD R3, R3, R15, R0 ;  /* 0x0000000f03037224 */ /* 0x000fe200078e0200 */
[----:B------:R-:W-:Y:S02]  /*7030*/  I2FP.F32.U32 R0, R24 ;  /* 0x0000001800007245 */ /* 0x000fe40000201000 */
[----:B------:R-:W3:Y:S01]  /*7040*/  LDC R26, c[0x0][0x658] ;  /* 0x00019600ff1a7b82 */ /* 0x000ee20000000800 */
[----:B------:R-:W-:Y:S01]  /*7050*/  IMAD.IADD R3, R5, 0x1, R3 ;  /* 0x0000000105037824 */ /* 0x000fe200078e0203 */
[----:B--2---:R-:W-:Y:S01]  /*7060*/  ISETP.NE.U32.AND P0, PT, R28, RZ, PT ;  /* 0x000000ff1c00720c */ /* 0x004fe20003f05070 */
[----:B------:R-:W-:Y:S01]  /*7070*/  FMUL R0, R0, UR4 ;  /* 0x0000000400007c20 */ /* 0x000fe20008400000 */
[----:B------:R-:W-:Y:S02]  /*7080*/  IMAD.MOV.U32 R5, RZ, RZ, -0x1 ;  /* 0xffffffffff057424 */ /* 0x000fe400078e00ff */
[----:B------:R-:W-:Y:S01]  /*7090*/  ISETP.NE.AND.EX P0, PT, R29, RZ, PT, P0 ;  /* 0x000000ff1d00720c */ /* 0x000fe20003f05300 */
[----:B------:R2:W4:Y:S01]  /*70a0*/  F2I.U32.TRUNC.NTZ R13, R0 ;  /* 0x00000000000d7305 */ /* 0x000522000020f000 */
[----:B------:R-:W2:Y:S01]  /*70b0*/  LDC R15, c[0x0][0x148] ;  /* 0x00005200ff0f7b82 */ /* 0x000ea20000000800 */
[----:B0-----:R-:W-:-:S02]  /*70c0*/  SHF.R.U64 R12, R4, R6, R3 ;  /* 0x00000006040c7219 */ /* 0x001fc40000001203 */
[----:B------:R-:W-:-:S05]  /*70d0*/  SHF.R.U32.HI R3, RZ, R6, R3 ;  /* 0x00000006ff037219 */ /* 0x000fca0000011603 */
[----:B------:R-:W0:Y:S01]  /*70e0*/  LDC R20, c[0x0][0x600] ;  /* 0x00018000ff147b82 */ /* 0x000e220000000800 */
[-CC-:B-1----:R-:W-:Y:S02]  /*70f0*/  SHF.R.U64 R10, R12, R8.reuse, R3.reuse ;  /* 0x000000080c0a7219 */ /* 0x182fe40000001203 */
[----:B------:R-:W-:-:S05]  /*7100*/  SHF.R.U32.HI R3, RZ, R8, R3 ;  /* 0x00000008ff037219 */ /* 0x000fca0000011603 */
[----:B------:R-:W1:Y:S01]  /*7110*/  LDC R27, c[0x0][0x648] ;  /* 0x00019200ff1b7b82 */ /* 0x000e620000000800 */
[-C--:B---3--:R-:W-:Y:S02]  /*7120*/  SHF.L.U32 R4, R5, R26.reuse, RZ ;  /* 0x0000001a05047219 */ /* 0x088fe400000006ff */
[-CC-:B------:R-:W-:Y:S02]  /*7130*/  SHF.R.U64 R14, R10, R26.reuse, R3.reuse ;  /* 0x0000001a0a0e7219 */ /* 0x180fe40000001203 */
[----:B------:R-:W-:Y:S02]  /*7140*/  SHF.R.U32.HI R5, RZ, R26, R3 ;  /* 0x0000001aff057219 */ /* 0x000fe40000011603 */
[----:B------:R-:W-:Y:S01]  /*7150*/  LOP3.LUT R25, RZ, R4, RZ, 0x33, !PT ;  /* 0x00000004ff197212 */ /* 0x000fe200078e33ff */
[----:B------:R-:W3:Y:S01]  /*7160*/  LDC R30, c[0x0][0x638] ;  /* 0x00018e00ff1e7b82 */ /* 0x000ee20000000800 */
[----:B------:R-:W-:Y:S01]  /*7170*/  SHF.L.U32 R26, R7, R26, RZ ;  /* 0x0000001a071a7219 */ /* 0x000fe200000006ff */
[----:B------:R-:W-:-:S06]  /*7180*/  IMAD.MOV.U32 R4, RZ, RZ, R14 ;  /* 0x000000ffff047224 */ /* 0x000fcc00078e000e */
[----:B------:R-:W0:Y:S01]  /*7190*/  LDC R31, c[0x0][0x610] ;  /* 0x00018400ff1f7b82 */ /* 0x000e220000000800 */
[----:B----4-:R-:W-:Y:S05]  /*71a0*/  @!P0 BRA `(.L_x_200) ;  /* 0x0000000000288947 */ /* 0x010fea0003800000 */
        /* <DEDUP_REMOVED lines=10> */
.L_x_200:
[----:B------:R-:W-:Y:S01]  /*7250*/  ISETP.NE.AND P0, PT, R2, 0x1, PT ;  /* 0x000000010200780c */ /* 0x000fe20003f05270 */
[----:B0-----:R-:W-:Y:S01]  /*7260*/  VIADD R7, R20, 0xffffffff ;  /* 0xffffffff14077836 */ /* 0x001fe20000000000 */
[----:B-12---:R-:W-:Y:S01]  /*7270*/  SHF.R.U64 R0, R4, R27, R5 ;  /* 0x0000001b04007219 */ /* 0x006fe20000001205 */
[----:B------:R-:W-:Y:S01]  /*7280*/  IMAD.MOV R13, RZ, RZ, -R13 ;  /* 0x000000ffff0d7224 */ /* 0x000fe200078e0a0d */
[----:B------:R-:W-:Y:S01]  /*7290*/  LOP3.LUT R5, R10, R25, RZ, 0xc0, !PT ;  /* 0x000000190a057212 */ /* 0x000fe200078ec0ff */
[----:B------:R-:W-:Y:S01]  /*72a0*/  IMAD.MOV.U32 R4, RZ, RZ, 0x1 ;  /* 0x00000001ff047424 */ /* 0x000fe200078e00ff */
[----:B------:R-:W-:Y:S01]  /*72b0*/  LOP3.LUT R12, R12, R7, RZ, 0xc0, !PT ;  /* 0x000000070c0c7212 */ /* 0x000fe200078ec0ff */
[----:B------:R-:W-:Y:S02]  /*72c0*/  IMAD.MOV R3, RZ, RZ, -R0 ;  /* 0x000000ffff037224 */ /* 0x000fe400078e0a00 */
[----:B------:R-:W-:Y:S02]  /*72d0*/  IMAD R0, R26, R0, R5 ;  /* 0x000000001a007224 */ /* 0x000fe400078e0205 */
[----:B---3--:R-:W-:-:S02]  /*72e0*/  IMAD R3, R3, R30, R14 ;  /* 0x0000001e03037224 */ /* 0x008fc400078e020e */
[----:B------:R-:W-:Y:S02]  /*72f0*/  @P0 IMAD R21, R15, R13, R24 ;  /* 0x0000000d0f150224 */ /* 0x000fe400078e0218 */
[----:B------:R-:W-:Y:S01]  /*7300*/  IMAD R5, R3, R20, R12 ;  /* 0x0000001403057224 */ /* 0x000fe200078e020c */
[----:B------:R-:W-:Y:S01]  /*7310*/  PRMT R3, R4, 0x7610, R3 ;  /* 0x0000761004037816 */ /* 0x000fe20000000003 */
[----:B------:R-:W-:-:S05]  /*7320*/  IMAD R0, R0, R31, R21 ;  /* 0x0000001f00007224 */ /* 0x000fca00078e0215 */
[----:B------:R-:W-:Y:S02]  /*7330*/  SEL R109, R5, R0, !P0 ;  /* 0x00000000056d7207 */ /* 0x000fe40004000000 */
[----:B------:R-:W-:-:S07]  /*7340*/  SEL R0, R0, R5, !P0 ;  /* 0x0000000500007207 */ /* 0x000fce0004000000 */
.L_x_198:
[----:B------:R-:W-:Y:S01]  /*7350*/  LOP3.LUT P0, RZ, R3, 0xff, RZ, 0xc0, !PT ;  /* 0x000000ff03ff7812 */ /* 0x000fe2000780c0ff */
[----:B------:R-:W-:-:S12]  /*7360*/  IMAD.MOV.U32 R108, RZ, RZ, R0 ;  /* 0x000000ffff6c7224 */ /* 0x000fd800078e0000 */
[----:B------:R-:W-:Y:S05]  /*7370*/  @P0 BRA `(.L_x_201) ;  /* 0xffffff9c00d40947 */ /* 0x000fea000383ffff */
[----:B------:R-:W-:Y:S05]  /*7380*/  EXIT ;  /* 0x000000000000794d */ /* 0x000fea0003800000 */
.L_x_8:
[----:B0-----:R-:W-:Y:S01]  /*7390*/  ULDC.64 UR4, c[0x0][0x650] ;  /* 0x0001940000047ab9 */ /* 0x001fe20000000a00 */
        /* <DEDUP_REMOVED lines=25> */
.L_x_203:
[----:B------:R-:W0:Y:S01]  /*7530*/  LDC.64 R28, c[0x0][0x640] ;  /* 0x00019000ff1c7b82 */ /* 0x000e220000000a00 */
[-CC-:B------:R-:W-:Y:S01]  /*7540*/  SHF.R.U64 R22, R12, R6.reuse, R13.reuse ;  /* 0x000000060c167219 */ /* 0x180fe2000000120d */
[----:B------:R-:W-:Y:S01]  /*7550*/  IMAD.MOV.U32 R30, RZ, RZ, 0x1 ;  /* 0x00000001ff1e7424 */ /* 0x000fe200078e00ff */
[----:B------:R-:W-:Y:S02]  /*7560*/  SHF.R.U32.HI R6, RZ, R6, R13 ;  /* 0x00000006ff067219 */ /* 0x000fe4000001160d */
        /* <DEDUP_REMOVED lines=8> */
[----:B------:R-:W-:Y:S01]  /*75f0*/  IMAD.IADD R9, R9, 0x1, R11 ;  /* 0x0000000109097824 */ /* 0x000fe200078e020b */
[----:B0-----:R-:W-:-:S04]  /*7600*/  ISETP.NE.U32.AND P0, PT, R28, RZ, PT ;  /* 0x000000ff1c00720c */ /* 0x001fc80003f05070 */
[----:B------:R-:W-:Y:S02]  /*7610*/  ISETP.NE.AND.EX P0, PT, R29, RZ, PT, P0 ;  /* 0x000000ff1d00720c */ /* 0x000fe40003f05300 */
[----:B------:R-:W0:Y:S01]  /*7620*/  LDC R20, c[0x0][0x600] ;  /* 0x00018000ff147b82 */ /* 0x000e220000000800 */
[-CC-:B-1----:R-:W-:Y:S01]  /*7630*/  SHF.R.U64 R14, R8, R10.reuse, R9.reuse ;  /* 0x0000000a080e7219 */ /* 0x182fe20000001209 */
[----:B------:R-:W-:Y:S01]  /*7640*/  IMAD.MOV.U32 R8, RZ, RZ, -0x1 ;  /* 0xffffffffff087424 */ /* 0x000fe200078e00ff */
[----:B------:R-:W-:-:S05]  /*7650*/  SHF.R.U32.HI R9, RZ, R10, R9 ;  /* 0x0000000aff097219 */ /* 0x000fca0000011609 */
[----:B------:R-:W1:Y:S01]  /*7660*/  LDC R26, c[0x0][0x648] ;  /* 0x00019200ff1a7b82 */ /* 0x000e620000000800 */
[-CC-:B--2---:R-:W-:Y:S02]  /*7670*/  SHF.R.U64 R21, R14, R12.reuse, R9.reuse ;  /* 0x0000000c0e157219 */ /* 0x184fe40000001209 */
[----:B------:R-:W-:-:S05]  /*7680*/  SHF.R.U32.HI R6, RZ, R12, R9 ;  /* 0x0000000cff067219 */ /* 0x000fca0000011609 */
[----:B------:R-:W2:Y:S01]  /*7690*/  LDC R27, c[0x0][0x638] ;  /* 0x00018e00ff1b7b82 */ /* 0x000ea20000000800 */
[-C--:B---3--:R-:W-:Y:S02]  /*76a0*/  SHF.L.U32 R8, R8, R25.reuse, RZ ;  /* 0x0000001908087219 */ /* 0x088fe400000006ff */
[-CC-:B------:R-:W-:Y:S02]  /*76b0*/  SHF.R.U64 R23, R21, R25.reuse, R6.reuse ;  /* 0x0000001915177219 */ /* 0x180fe40000001206 */
[----:B------:R-:W-:Y:S02]  /*76c0*/  LOP3.LUT R32, RZ, R8, RZ, 0x33, !PT ;  /* 0x00000008ff207212 */ /* 0x000fe400078e33ff */
[----:B------:R-:W-:Y:S01]  /*76d0*/  SHF.R.U32.HI R9, RZ, R25, R6 ;  /* 0x00000019ff097219 */ /* 0x000fe20000011606 */
[----:B------:R-:W3:Y:S01]  /*76e0*/  LDC R31, c[0x0][0x610] ;  /* 0x00018400ff1f7b82 */ /* 0x000ee20000000800 */
[----:B------:R-:W-:Y:S01]  /*76f0*/  IMAD.MOV.U32 R8, RZ, RZ, R23 ;  /* 0x000000ffff087224 */ /* 0x000fe200078e0017 */
[----:B------:R-:W-:Y:S06]  /*7700*/  @!P0 BRA `(.L_x_204) ;  /* 0x0000000000288947 */ /* 0x000fec0003800000 */
        /* <DEDUP_REMOVED lines=10> */
.L_x_204:
[----:B------:R-:W-:Y:S02]  /*77b0*/  ISETP.NE.AND P0, PT, R2, 0x1, PT ;  /* 0x000000010200780c */ /* 0x000fe40003f05270 */
[----:B-1----:R-:W-:Y:S01]  /*77c0*/  SHF.R.U64 R6, R8, R26, R9 ;  /* 0x0000001a08067219 */ /* 0x002fe20000001209 */
[----:B0-----:R-:W-:Y:S01]  /*77d0*/  VIADD R9, R20, 0xffffffff ;  /* 0xffffffff14097836 */ /* 0x001fe20000000000 */
[----:B------:R-:W-:Y:S02]  /*77e0*/  SHF.L.U32 R30, R30, R25, RZ ;  /* 0x000000191e1e7219 */ /* 0x000fe400000006ff */
[----:B------:R-:W-:Y:S01]  /*77f0*/  LOP3.LUT R5, R21, R32, RZ, 0xc0, !PT ;  /* 0x0000002015057212 */ /* 0x000fe200078ec0ff */
[----:B------:R-:W-:-:S04]  /*7800*/  IMAD.MOV R8, RZ, RZ, -R6 ;  /* 0x000000ffff087224 */ /* 0x000fc800078e0a06 */
[----:B------:R-:W-:Y:S01]  /*7810*/  IMAD R6, R30, R6, R5 ;  /* 0x000000061e067224 */ /* 0x000fe200078e0205 */
[----:B------:R-:W-:Y:S01]  /*7820*/  LOP3.LUT R5, R14, R9, RZ, 0xc0, !PT ;  /* 0x000000090e057212 */ /* 0x000fe200078ec0ff */
[----:B------:R-:W-:Y:S02]  /*7830*/  @P0 IMAD R3, R7, R24, R4 ;  /* 0x0000001807030224 */ /* 0x000fe400078e0204 */
[----:B--2---:R-:W-:Y:S02]  /*7840*/  IMAD R4, R8, R27, R23 ;  /* 0x0000001b08047224 */ /* 0x004fe400078e0217 */
[----:B---3--:R-:W-:Y:S02]  /*7850*/  IMAD R3, R6, R31, R3 ;  /* 0x0000001f06037224 */ /* 0x008fe400078e0203 */
[----:B------:R-:W-:Y:S02]  /*7860*/  IMAD R4, R4, R20, R5 ;  /* 0x0000001404047224 */ /* 0x000fe400078e0205 */
[----:B------:R-:W-:-:S02]  /*7870*/  IMAD.MOV.U32 R8, RZ, RZ, 0x1 ;  /* 0x00000001ff087424 */ /* 0x000fc400078e00ff */
[----:B------:R-:W-:Y:S01]  /*7880*/  IMAD.MOV.U32 R6, RZ, RZ, R22 ;  /* 0x000000ffff067224 */ /* 0x000fe200078e0016 */
[----:B------:R-:W-:Y:S02]  /*7890*/  SEL R20, R4, R3, !P0 ;  /* 0x0000000304147207 */ /* 0x000fe40004000000 */
[----:B------:R-:W-:-:S07]  /*78a0*/  SEL R21, R3, R4, !P0 ;  /* 0x0000000403157207 */ /* 0x000fce0004000000 */
.L_x_202:
[----:B------:R-:W-:-:S08]  /*78b0*/  NOP ;  /* 0x0000000000007918 */ /* 0x000fd00000000000 */
[----:B------:R-:W0:-:S00]  /*78c0*/  USETMAXREG.DEALLOC.CTAPOOL 0x28 ;  /* 0x00000028000079c8 */ /* 0x000e0000080e0500 */
[----:B0-----:R-:W-:-:S13]  /*78d0*/  ISETP.NE.AND P0, PT, R0, RZ, PT ;  /* 0x000000ff0000720c */ /* 0x001fda0003f05270 */
[----:B------:R-:W-:Y:S05]  /*78e0*/  @P0 EXIT ;  /* 0x000000000000094d */ /* 0x000fea0003800000 */
[----:B------:R-:W-:Y:S01]  /*78f0*/  LOP3.LUT P0, RZ, R8, 0xff, RZ, 0xc0, !PT ;  /* 0x000000ff08ff7812 */ /* 0x000fe2000780c0ff */
[----:B------:R-:W-:Y:S02]  /*7900*/  IMAD.MOV.U32 R0, RZ, RZ, 0x1 ;  /* 0x00000001ff007424 */ /* 0x000fe400078e00ff */
[----:B------:R-:W-:-:S10]  /*7910*/  IMAD.MOV.U32 R3, RZ, RZ, RZ ;  /* 0x000000ffff037224 */ /* 0x000fd400078e00ff */
[----:B------:R-:W-:Y:S05]  /*7920*/  @!P0 BRA `(.L_x_205) ;  /* 0x0000000c00448947 */ /* 0x000fea0003800000 */
[----:B------:R-:W0:Y:S01]  /*7930*/  LDC R0, c[0x0][0x28c] ;  /* 0x0000a300ff007b82 */ /* 0x000e220000000800 */
[----:B------:R-:W1:Y:S01]  /*7940*/  S2R R9, SR_CgaCtaId ;  /* 0x0000000000097919 */ /* 0x000e620000008800 */
[----:B------:R-:W-:Y:S01]  /*7950*/  ULDC UR5, c[0x0][0x658] ;  /* 0x0001960000057ab9 */ /* 0x000fe20000000800 */
[----:B------:R-:W-:Y:S01]  /*7960*/  UMOV UR7, 0xffffffff ;  /* 0xffffffff00077882 */ /* 0x000fe20000000000 */
[----:B------:R-:W-:Y:S01]  /*7970*/  ULDC UR6, c[0x0][0xc] ;  /* 0x0000030000067ab9 */ /* 0x000fe20000000800 */
[----:B------:R-:W-:Y:S01]  /*7980*/  USHF.L.U32 UR8, UR7, UR5, URZ ;  /* 0x0000000507087299 */ /* 0x000fe2000800063f */
[----:B------:R-:W-:Y:S01]  /*7990*/  IMAD.MOV.U32 R12, RZ, RZ, 0xa00 ;  /* 0x00000a00ff0c7424 */ /* 0x000fe200078e00ff */
[----:B------:R-:W-:Y:S01]  /*79a0*/  UMOV UR9, 0x1 ;  /* 0x0000000100097882 */ /* 0x000fe20000000000 */
[----:B------:R-:W-:Y:S01]  /*79b0*/  ULDC UR7, c[0x0][0x10] ;  /* 0x0000040000077ab9 */ /* 0x000fe20000000800 */
[----:B------:R-:W-:Y:S01]  /*79c0*/  USHF.L.U32 UR18, UR9, UR5, URZ ;  /* 0x0000000509127299 */ /* 0x000fe2000800063f */
[----:B------:R-:W-:Y:S01]  /*79d0*/  BSSY B0, `(.L_x_205) ;  /* 0x00000c6000007945 */ /* 0x000fe20003800000 */
[----:B------:R-:W-:Y:S01]  /*79e0*/  UIMAD.WIDE.U32 UR6, UR6, UR7, URZ ;  /* 0x00000007060672a5 */ /* 0x000fe2000f8e003f */
[----:B------:R-:W-:Y:S01]  /*79f0*/  IMAD.MOV.U32 R11, RZ, RZ, 0x1 ;  /* 0x00000001ff0b7424 */ /* 0x000fe200078e00ff */
[----:B------:R-:W-:Y:S01]  /*7a00*/  ULDC UR5, c[0x0][0x14] ;  /* 0x0000050000057ab9 */ /* 0x000fe20000000800 */
[----:B------:R-:W-:Y:S01]  /*7a10*/  LOP3.LUT R8, R19, 0x2, RZ, 0xfc, !PT ;  /* 0x0000000213087812 */ /* 0x000fe200078efcff */
[----:B------:R-:W-:-:S02]  /*7a20*/  UIMAD.WIDE.U32 UR22, UR6, UR5, URZ ;  /* 0x00000005061672a5 */ /* 0x000fc4000f8e003f */
[----:B------:R-:W-:Y:S01]  /*7a30*/  UIMAD UR13, UR7, UR5, URZ ;  /* 0x00000005070d72a4 */ /* 0x000fe2000f8e023f */
[----:B------:R-:W-:Y:S01]  /*7a40*/  ULDC UR4, c[0x0][0x600] ;  /* 0x0001800000047ab9 */ /* 0x000fe20000000800 */
[----:B------:R-:W-:Y:S02]  /*7a50*/  ULOP3.LUT UR17, URZ, UR8, URZ, 0x33, !UPT ;  /* 0x000000083f117292 */ /* 0x000fe4000f8e333f */
[----:B------:R-:W-:Y:S01]  /*7a60*/  UIADD3 UR4, UR4, -0x1, URZ ;  /* 0xffffffff04047890 */ /* 0x000fe2000fffe03f */
[----:B0-----:R-:W-:Y:S01]  /*7a70*/  VIADD R0, R0, 0x3f ;  /* 0x0000003f00007836 */ /* 0x001fe20000000000 */
[----:B------:R-:W-:Y:S01]  /*7a80*/  UIADD3 UR13, UR23, UR13, URZ ;  /* 0x0000000d170d7290 */ /* 0x000fe2000fffe03f */
[----:B------:R-:W-:-:S03]  /*7a90*/  ULDC.64 UR24, c[0x0][0x198] ;  /* 0x0000660000187ab9 */ /* 0x000fc60000000a00 */
[----:B------:R-:W-:-:S04]  /*7aa0*/  SHF.R.S32.HI R3, RZ, 0x1f, R0 ;  /* 0x0000001fff037819 */ /* 0x000fc80000011400 */
[----:B------:R-:W-:Y:S01]  /*7ab0*/  LEA.HI R3, R3, R0, RZ, 0x6 ;  /* 0x0000000003037211 */ /* 0x000fe200078f30ff */
[----:B------:R-:W-:Y:S01]  /*7ac0*/  IMAD.MOV.U32 R0, RZ, RZ, 0x1 ;  /* 0x00000001ff007424 */ /* 0x000fe200078e00ff */
[----:B-1----:R-:W-:Y:S02]  /*7ad0*/  LOP3.LUT R9, R9, 0x1, RZ, 0xc0, !PT ;  /* 0x0000000109097812 */ /* 0x002fe400078ec0ff */
[----:B------:R-:W-:Y:S01]  /*7ae0*/  SHF.R.S32.HI R10, RZ, 0x6, R3 ;  /* 0x00000006ff0a7819 */ /* 0x000fe20000011403 */
[----:B------:R-:W-:Y:S02]  /*7af0*/  IMAD.MOV.U32 R3, RZ, RZ, RZ ;  /* 0x000000ffff037224 */ /* 0x000fe400078e00ff */
[----:B------:R-:W-:Y:S02]  /*7b00*/  IMAD R12, R9, R12, 0x28180 ;  /* 0x00028180090c7424 */ /* 0x000fe400078e020c */
[----:B------:R-:W-:-:S07]  /*7b10*/  VIADD R13, R10, 0x1 ;  /* 0x000000010a0d7836 */ /* 0x000fce0000000000 */
.L_x_216:
[----:B------:R-:W-:-:S03]  /*7b20*/  UMOV UR5, 0xffffffff ;  /* 0xffffffff00057882 */ /* 0x000fc60000000000 */
[----:B------:R-:W-:Y:S05]  /*7b30*/  BRA.DIV UR5, `(.L_x_206) ;  /* 0x0000001205807947 */ /* 0x000fea000b800000 */
[----:B------:R-:W-:-:S13]  /*7b40*/  ELECT P6, URZ, PT ;  /* 0x00000000003f782f */ /* 0x000fda00038c0000 */
.L_x_233:
[----:B------:R-:W0:Y:S01]  /*7b50*/  LDC R4, c[0x0][0x28c] ;  /* 0x0000a300ff047b82 */ /* 0x000e220000000800 */
[----:B------:R-:W-:Y:S01]  /*7b60*/  BSSY B1, `(.L_x_207) ;  /* 0x0000039000017945 */ /* 0x000fe20003800000 */
[----:B0-----:R-:W-:-:S13]  /*7b70*/  ISETP.LT.OR P6, PT, R4, 0x1, !P6 ;  /* 0x000000010400780c */ /* 0x001fda00077c1670 */
[----:B------:R-:W-:Y:S05]  /*7b80*/  @P6 BRA `(.L_x_208) ;  /* 0x0000000000d86947 */ /* 0x000fea0003800000 */
[----:B------:R-:W-:Y:S02]  /*7b90*/  IMAD R20, R20, 0x2, R9 ;  /* 0x0000000214147824 */ /* 0x000fe400078e0209 */
[----:B------:R-:W-:Y:S02]  /*7ba0*/  IMAD.SHL.U32 R21, R21, 0x100, RZ ;  /* 0x0000010015157824 */ /* 0x000fe400078e00ff */
[----:B------:R-:W-:Y:S02]  /*7bb0*/  IMAD.MOV.U32 R24, RZ, RZ, RZ ;  /* 0x000000ffff187224 */ /* 0x000fe400078e00ff */
[----:B------:R-:W-:Y:S02]  /*7bc0*/  IMAD.MOV.U32 R4, RZ, RZ, R13 ;  /* 0x000000ffff047224 */ /* 0x000fe400078e000d */
[----:B------:R-:W-:Y:S02]  /*7bd0*/  IMAD.MOV.U32 R5, RZ, RZ, R0 ;  /* 0x000000ffff057224 */ /* 0x000fe400078e0000 */
[----:B------:R-:W-:-:S02]  /*7be0*/  IMAD.MOV.U32 R7, RZ, RZ, R3 ;  /* 0x000000ffff077224 */ /* 0x000fc400078e0003 */
[----:B------:R-:W-:-:S07]  /*7bf0*/  IMAD R20, R20, 0x28, RZ ;  /* 0x0000002814147824 */ /* 0x000fce00078e02ff */
.L_x_211:
[----:B------:R-:W0:Y:S01]  /*7c00*/  S2R R15, SR_CgaCtaId ;  /* 0x00000000000f7919 */ /* 0x000e220000008800 */
[----:B------:R-:W-:Y:S02]  /*7c10*/  MOV R14, 0x400 ;  /* 0x00000400000e7802 */ /* 0x000fe40000000f00 */
[----:B------:R-:W-:Y:S02]  /*7c20*/  LOP3.LUT P1, RZ, R18, 0x7f, RZ, 0xc0, !PT ;  /* 0x0000007f12ff7812 */ /* 0x000fe4000782c0ff */
[----:B0-----:R-:W-:Y:S02]  /*7c30*/  LEA R22, R15, R14, 0x18 ;  /* 0x0000000e0f167211 */ /* 0x001fe400078ec0ff */
[----:B------:R-:W-:-:S09]  /*7c40*/  SHF.L.U32 R14, R5, 0x1f, RZ ;  /* 0x0000001f050e7819 */ /* 0x000fd200000006ff */
[----:B------:R-:W0:Y:S01]  /*7c50*/  @!P1 LDC R15, c[0x0][0x500] ;  /* 0x00014000ff0f9b82 */ /* 0x000e220000000800 */
[----:B------:R-:W-:-:S04]  /*7c60*/  IMAD R23, R7, 0x8, R22 ;  /* 0x0000000807177824 */ /* 0x000fc800078e0216 */
[----:B------:R-:W1:Y:S02]  /*7c70*/  SYNCS.PHASECHK.TRANS64.TRYWAIT P0, [R23+URZ+0x50], R14 ;  /* 0x0000500e170075a7 */ /* 0x000e64000800017f */
[----:B-1----:R-:W-:Y:S05]  /*7c80*/  @!P0 BRA `(.L_x_209) ;  /* 0x00000010004c8947 */ /* 0x002fea0003800000 */
.L_x_234:
[----:B-1----:R-:W-:Y:S01]  /*7c90*/  PRMT R14, R8, 0x9910, RZ ;  /* 0x00009910080e7816 */ /* 0x002fe200000000ff */
[----:B0-----:R0:W-:Y:S03]  /*7ca0*/  @!P1 SYNCS.ARRIVE.TRANS64 RZ, [R23+URZ], R15 ;  /* 0x0000000f17ff99a7 */ /* 0x0011e6000800003f */
[----:B------:R-:W-:-:S13]  /*7cb0*/  ISETP.NE.AND P0, PT, R14, 0x2, PT ;  /* 0x000000020e00780c */ /* 0x000fda0003f05270 */
[----:B0-----:R-:W-:Y:S05]  /*7cc0*/  @P0 BRA `(.L_x_210) ;  /* 0x0000000000040947 */ /* 0x001fea0003800000 */
[----:B------:R-:W-:Y:S01]  /*7cd0*/  BPT.TRAP 0x1 ;  /* 0x000000040000795c */ /* 0x000fe20000300000 */
.L_x_210:
[----:B------:R-:W-:Y:S01]  /*7ce0*/  IMAD R14, R7, 0x4000, R22 ;  /* 0x00004000070e7824 */ /* 0x000fe200078e0216 */
[----:B------:R-:W-:Y:S01]  /*7cf0*/  R2UR UR19, R22 ;  /* 0x00000000161372ca */ /* 0x000fe200000e0000 */
[----:B------:R-:W-:Y:S01]  /*7d00*/  VIADD R4, R4, 0xffffffff ;  /* 0xffffffff04047836 */ /* 0x000fe20000000000 */
[----:B------:R-:W-:Y:S01]  /*7d10*/  R2UR UR9, R23 ;  /* 0x00000000170972ca */ /* 0x000fe200000e0000 */
[----:B------:R-:W-:Y:S01]  /*7d20*/  UIADD3 UR6, UP0, UR24, 0xf0, URZ ;  /* 0x000000f018067890 */ /* 0x000fe2000ff1e03f */
[----:B------:R-:W-:Y:S01]  /*7d30*/  R2UR UR5, R14 ;  /* 0x000000000e0572ca */ /* 0x000fe200000e0000 */
[----:B------:R-:W-:Y:S01]  /*7d40*/  IMAD R14, R7, 0x1400, R12 ;  /* 0x00001400070e7824 */ /* 0x000fe200078e020c */
[----:B------:R-:W-:Y:S01]  /*7d50*/  R2UR UR11, R21 ;  /* 0x00000000150b72ca */ /* 0x000fe200000e0000 */
[----:B------:R-:W-:Y:S01]  /*7d60*/  UIADD3 UR26, UP1, UR24, 0x1f0, URZ ;  /* 0x000001f0181a7890 */ /* 0x000fe2000ff3e03f */
[----:B------:R-:W-:Y:S01]  /*7d70*/  R2UR UR10, R24 ;  /* 0x00000000180a72ca */ /* 0x000fe200000e0000 */
[----:B------:R-:W-:Y:S01]  /*7d80*/  UIADD3.X UR7, URZ, UR25, URZ, UP0, !UPT ;  /* 0x000000193f077290 */ /* 0x000fe200087fe43f */
[----:B------:R-:W-:Y:S01]  /*7d90*/  R2UR UR8, R14 ;  /* 0x000000000e0872ca */ /* 0x000fe200000e0000 */
[----:B------:R-:W-:Y:S01]  /*7da0*/  VIADD R7, R7, 0x1 ;  /* 0x0000000107077836 */ /* 0x000fe20000000000 */
[----:B------:R-:W-:Y:S01]  /*7db0*/  R2UR UR12, R6 ;  /* 0x00000000060c72ca */ /* 0x000fe200000e0000 */
[----:B------:R-:W-:Y:S01]  /*7dc0*/  UIADD3.X UR27, URZ, UR25, URZ, UP1, !UPT ;  /* 0x000000193f1b7290 */ /* 0x000fe20008ffe43f */
[----:B------:R-:W-:Y:S01]  /*7dd0*/  R2UR UR20, R20 ;  /* 0x00000000141472ca */ /* 0x000fe200000e0000 */
[----:B------:R-:W-:Y:S01]  /*7de0*/  UMOV UR14, 0x0 ;  /* 0x00000000000e7882 */ /* 0x000fe20000000000 */
[----:B------:R-:W-:Y:S01]  /*7df0*/  ISETP.GT.AND P1, PT, R4, 0x1, PT ;  /* 0x000000010400780c */ /* 0x000fe20003f24270 */
[----:B------:R-:W-:Y:S01]  /*7e00*/  UIADD3 UR16, UR5, 0x180, URZ ;  /* 0x0000018005107890 */ /* 0x000fe2000fffe03f */
[C---:B------:R-:W-:Y:S01]  /*7e10*/  ISETP.NE.AND P0, PT, R7.reuse, 0xa, PT ;  /* 0x0000000a0700780c */ /* 0x040fe20003f05270 */
[----:B------:R-:W-:Y:S01]  /*7e20*/  UMOV UR15, 0x10000000 ;  /* 0x10000000000f7882 */ /* 0x000fe20000000000 */
[----:B------:R-:W-:Y:S01]  /*7e30*/  UMOV UR21, 0x30000 ;  /* 0x0003000000157882 */ /* 0x000fe20000000000 */
[----:B------:R-:W-:Y:S01]  /*7e40*/  VIADD R24, R24, 0x40 ;  /* 0x0000004018187836 */ /* 0x000fe20000000000 */
[----:B------:R-:W-:Y:S01]  /*7e50*/  SEL R14, RZ, 0x1, P0 ;  /* 0x00000001ff0e7807 */ /* 0x000fe20000000000 */
[----:B------:R-:W-:Y:S01]  /*7e60*/  UIADD3 UR5, UR19, UR8, URZ ;  /* 0x0000000813057290 */ /* 0x000fe2000fffe03f */
[----:B------:R-:W-:-:S02]  /*7e70*/  SEL R7, R7, RZ, P0 ;  /* 0x000000ff07077207 */ /* 0x000fc40000000000 */
[----:B------:R-:W-:Y:S01]  /*7e80*/  UMOV UR8, UR16 ;  /* 0x0000001000087c82 */ /* 0x000fe20008000000 */
[----:B------:R-:W-:Y:S01]  /*7e90*/  LOP3.LUT R5, R5, R14, RZ, 0x3c, !PT ;  /* 0x0000000e05057212 */ /* 0x000fe200078e3cff */
[----:B------:R0:W-:Y:S02]  /*7ea0*/  UTMALDG.3D [UR8], [UR6], desc[UR14] ;  /* 0x00000e08060075b4 */ /* 0x0001e40008011000 */
[----:B0-----:R-:W-:Y:S01]  /*7eb0*/  UMOV UR11, UR20 ;  /* 0x00000014000b7c82 */ /* 0x001fe20008000000 */
[----:B------:R-:W-:Y:S02]  /*7ec0*/  UMOV UR8, UR5 ;  /* 0x0000000500087c82 */ /* 0x000fe40008000000 */
[----:B------:R0:W-:Y:S02]  /*7ed0*/  UTMALDG.3D.MULTICAST [UR8], [UR26], UR21, desc[UR14] ;  /* 0x00000e081a0073b4 */ /* 0x0001e40008011815 */
[----:B0-----:R-:W-:Y:S05]  /*7ee0*/  @P1 BRA `(.L_x_211) ;  /* 0xfffffffc00441947 */ /* 0x001fea000383ffff */
.L_x_208:
[----:B------:R-:W-:Y:S05]  /*7ef0*/  BSYNC B1 ;  /* 0x0000000000017941 */ /* 0x000fea0003800000 */
.L_x_207:
[----:B------:R-:W-:Y:S01]  /*7f00*/  LOP3.LUT P1, RZ, R11, 0xff, RZ, 0xc0, !PT ;  /* 0x000000ff0bff7812 */ /* 0x000fe2000782c0ff */
[C---:B------:R-:W-:Y:S01]  /*7f10*/  IMAD.IADD R6, R10.reuse, 0x1, R3 ;  /* 0x000000010a067824 */ /* 0x040fe200078e0203 */
[----:B------:R-:W-:Y:S01]  /*7f20*/  ULDC.64 UR6, c[0x0][0x650] ;  /* 0x0001940000067ab9 */ /* 0x000fe20000000a00 */
[----:B------:R-:W-:Y:S01]  /*7f30*/  ISETP.GE.U32.AND P2, PT, R10, 0xa, PT ;  /* 0x0000000a0a00780c */ /* 0x000fe20003f46070 */
[----:B------:R-:W-:Y:S01]  /*7f40*/  BSSY B1, `(.L_x_212) ;  /* 0x000006c000017945 */ /* 0x000fe20003800000 */
[----:B------:R-:W-:Y:S01]  /*7f50*/  IMAD.MOV.U32 R21, RZ, RZ, -0x1 ;  /* 0xffffffffff157424 */ /* 0x000fe200078e00ff */
[----:B------:R-:W-:Y:S01]  /*7f60*/  ISETP.GT.U32.AND P0, PT, R6, 0x9, PT ;  /* 0x000000090600780c */ /* 0x000fe20003f04070 */
[----:B------:R-:W-:Y:S01]  /*7f70*/  IMAD.MOV.U32 R20, RZ, RZ, -0x1 ;  /* 0xffffffffff147424 */ /* 0x000fe200078e00ff */
[----:B------:R-:W-:Y:S02]  /*7f80*/  PRMT R11, RZ, 0x7610, R11 ;  /* 0x00007610ff0b7816 */ /* 0x000fe4000000000b */
[----:B------:R-:W-:-:S03]  /*7f90*/  ISETP.LT.U32.AND P0, PT, R10, 0xa, P0 ;  /* 0x0000000a0a00780c */ /* 0x000fc60000701070 */
[----:B------:R-:W0:Y:S01]  /*7fa0*/  @P1 S2R R5, SR_CgaCtaId ;  /* 0x0000000000051919 */ /* 0x000e220000008800 */
[----:B------:R-:W-:-:S04]  /*7fb0*/  @P1 MOV R4, 0x400 ;  /* 0x0000040000041802 */ /* 0x000fc80000000f00 */
[----:B0-----:R-:W-:Y:S01]  /*7fc0*/  @P1 LEA R3, R5, R4, 0x18 ;  /* 0x0000000405031211 */ /* 0x001fe200078ec0ff */
[----:B------:R-:W-:-:S03]  /*7fd0*/  IMAD.WIDE.U32 R4, R6, -0x33333333, RZ ;  /* 0xcccccccd06047825 */ /* 0x000fc600078e00ff */
[----:B------:R0:W-:Y:S01]  /*7fe0*/  @P1 SYNCS.ARRIVE.TRANS64.A1T0 RZ, [R3+URZ+0xb8], RZ ;  /* 0x0000b8ff03ff19a7 */ /* 0x0001e2000810003f */
[----:B------:R-:W-:Y:S02]  /*7ff0*/  IADD3 R16, P1, R16, UR22, RZ ;  /* 0x0000001610107c10 */ /* 0x000fe4000ff3e0ff */
[----:B------:R-:W-:Y:S02]  /*8000*/  SHF.R.U32.HI R5, RZ, 0x3, R5 ;  /* 0x00000003ff057819 */ /* 0x000fe40000011605 */
[----:B------:R-:W-:Y:S02]  /*8010*/  IADD3.X R17, R17, UR13, RZ, P1, !PT ;  /* 0x0000000d11117c10 */ /* 0x000fe40008ffe4ff */
[----:B------:R-:W-:Y:S02]  /*8020*/  PRMT R4, RZ, 0x7610, R4 ;  /* 0x00007610ff047816 */ /* 0x000fe40000000004 */
[----:B0-----:R-:W-:Y:S02]  /*8030*/  SEL R3, RZ, 0x1, !P0 ;  /* 0x00000001ff037807 */ /* 0x001fe40004000000 */
[----:B------:R-:W-:-:S02]  /*8040*/  ISETP.GE.U32.AND P0, PT, R16, UR6, PT ;  /* 0x0000000610007c0c */ /* 0x000fc4000bf06070 */
[----:B------:R-:W-:Y:S01]  /*8050*/  LOP3.LUT R0, R0, R3, RZ, 0x3c, !PT ;  /* 0x0000000300007212 */ /* 0x000fe200078e3cff */
[----:B------:R-:W-:Y:S01]  /*8060*/  IMAD R3, R5, -0xa, R6 ;  /* 0xfffffff605037824 */ /* 0x000fe200078e0206 */
[----:B------:R-:W-:Y:S01]  /*8070*/  ISETP.GE.U32.AND.EX P0, PT, R17, UR7, PT, P0 ;  /* 0x0000000711007c0c */ /* 0x000fe2000bf06100 */
[----:B------:R-:W-:Y:S01]  /*8080*/  IMAD.MOV.U32 R6, RZ, RZ, -0x1 ;  /* 0xffffffffff067424 */ /* 0x000fe200078e00ff */
[----:B------:R-:W-:-:S11]  /*8090*/  @P2 LOP3.LUT R0, R0, 0x1, R5, 0x78, !PT ;  /* 0x0000000100002812 */ /* 0x000fd600078e7805 */
[----:B------:R-:W-:Y:S05]  /*80a0*/  @P0 BRA `(.L_x_213) ;  /* 0x0000000400540947 */ /* 0x000fea0003800000 */
[----:B------:R-:W0:Y:S01]  /*80b0*/  S2R R15, SR_CTAID.X ;  /* 0x00000000000f7919 */ /* 0x000e220000002500 */
[----:B------:R-:W-:Y:S01]  /*80c0*/  ULDC.64 UR6, c[0x0][0x628] ;  /* 0x00018a0000067ab9 */ /* 0x000fe20000000a00 */
[----:B------:R-:W-:Y:S01]  /*80d0*/  ULDC UR8, c[0x0][0x630] ;  /* 0x00018c0000087ab9 */ /* 0x000fe20000000800 */
[----:B------:R-:W-:Y:S01]  /*80e0*/  ISETP.NE.U32.AND P0, PT, RZ, UR6, PT ;  /* 0x00000006ff007c0c */ /* 0x000fe2000bf05070 */
[----:B------:R-:W1:Y:S01]  /*80f0*/  S2R R20, SR_CTAID.Y ;  /* 0x0000000000147919 */ /* 0x000e620000002600 */
[----:B------:R-:W-:Y:S01]  /*8100*/  ULDC UR9, c[0x0][0x150] ;  /* 0x0000540000097ab9 */ /* 0x000fe20000000800 */
[----:B------:R-:W-:Y:S01]  /*8110*/  IMAD.MOV.U32 R4, RZ, RZ, R16 ;  /* 0x000000ffff047224 */ /* 0x000fe200078e0010 */
[----:B------:R-:W-:Y:S01]  /*8120*/  ISETP.NE.AND.EX P0, PT, RZ, UR7, PT, P0 ;  /* 0x00000007ff007c0c */ /* 0x000fe2000bf05300 */
[----:B------:R-:W-:Y:S01]  /*8130*/  IMAD.MOV.U32 R5, RZ, RZ, R17 ;  /* 0x000000ffff057224 */ /* 0x000fe200078e0011 */
[----:B0-----:R-:W-:-:S11]  /*8140*/  I2FP.F32.U32 R22, R15 ;  /* 0x0000000f00167245 */ /* 0x001fd60000201000 */
[----:B------:R-:W-:Y:S05]  /*8150*/  @!P0 BRA `(.L_x_214) ;  /* 0x0000000000288947 */ /* 0x000fea0003800000 */
[----:B------:R-:W-:Y:S02]  /*8160*/  ULDC UR5, c[0x0][0x634] ;  /* 0x00018d0000057ab9 */ /* 0x000fe40000000800 */
[----:B------:R-:W-:-:S05]  /*8170*/  IADD3 R5, P0, R16, UR5, RZ ;  /* 0x0000000510057c10 */ /* 0x000fca000ff1e0ff */
[----:B------:R-:W-:-:S04]  /*8180*/  IMAD.X R21, RZ, RZ, R17, P0 ;  /* 0x000000ffff157224 */ /* 0x000fc800000e0611 */
[----:B------:R-:W-:-:S04]  /*8190*/  IMAD.WIDE.U32 R6, R21, UR6, RZ ;  /* 0x0000000615067c25 */ /* 0x000fc8000f8e00ff */
[----:B------:R-:W-:-:S04]  /*81a0*/  IMAD.WIDE.U32 R6, P0, R5, UR7, R6 ;  /* 0x0000000705067c25 */ /* 0x000fc8000f800006 */
[----:B------:R-:W-:-:S04]  /*81b0*/  IMAD.WIDE.U32 R4, R5, UR6, RZ ;  /* 0x0000000605047c25 */ /* 0x000fc8000f8e00ff */
[----:B------:R-:W-:Y:S01]  /*81c0*/  IMAD.MOV.U32 R4, RZ, RZ, R7 ;  /* 0x000000ffff047224 */ /* 0x000fe200078e0007 */
[----:B------:R-:W-:Y:S01]  /*81d0*/  IADD3 RZ, P1, R5, R6, RZ ;  /* 0x0000000605ff7210 */ /* 0x000fe20007f3e0ff */
[----:B------:R-:W-:-:S04]  /*81e0*/  IMAD.X R5, RZ, RZ, RZ, P0 ;  /* 0x000000ffff057224 */ /* 0x000fc800000e06ff */
[----:B------:R-:W-:-:S08]  /*81f0*/  IMAD.WIDE.U32.X R4, R21, UR7, R4, P1 ;  /* 0x0000000715047c25 */ /* 0x000fd000088e0404 */
.L_x_214:
[--C-:B------:R-:W-:Y:S01]  /*8200*/  SHF.R.U64 R14, R4, UR8, R5.reuse ;  /* 0x00000008040e7c19 */ /* 0x100fe20008001205 */
[----:B------:R-:W-:Y:S01]  /*8210*/  FMUL R22, R22, UR9 ;  /* 0x0000000916167c20 */ /* 0x000fe20008400000 */
[----:B------:R-:W-:Y:S01]  /*8220*/  SHF.R.U32.HI R4, RZ, UR8, R5 ;  /* 0x00000008ff047c19 */ /* 0x000fe20008011605 */
[----:B------:R-:W0:Y:S01]  /*8230*/  LDC R6, c[0x0][0x144] ;  /* 0x00005100ff067b82 */ /* 0x000e220000000800 */
[----:B------:R-:W-:Y:S01]  /*8240*/  IADD3 R5, P0, RZ, -R14, RZ ;  /* 0x8000000eff057210 */ /* 0x000fe20007f1e0ff */
[----:B------:R-:W-:Y:S01]  /*8250*/  ULDC UR5, c[0x0][0x154] ;  /* 0x0000550000057ab9 */ /* 0x000fe20000000800 */
[----:B-1----:R-:W-:Y:S01]  /*8260*/  I2FP.F32.U32 R7, R20 ;  /* 0x0000001400077245 */ /* 0x002fe20000201000 */
[----:B------:R-:W1:Y:S01]  /*8270*/  F2I.U32.TRUNC.NTZ R22, R22 ;  /* 0x0000001600167305 */ /* 0x000e62000020f000 */
[----:B------:R-:W-:Y:S01]  /*8280*/  ULDC.64 UR6, c[0x0][0x620] ;  /* 0x0001880000067ab9 */ /* 0x000fe20000000a00 */
[----:B------:R-:W-:Y:S01]  /*8290*/  IMAD.X R4, RZ, RZ, ~R4, P0 ;  /* 0x000000ffff047224 */ /* 0x000fe200000e0e04 */
[----:B------:R-:W-:Y:S01]  /*82a0*/  ISETP.NE.AND P2, PT, R2, 0x1, PT ;  /* 0x000000010200780c */ /* 0x000fe20003f45270 */
[----:B------:R-:W-:Y:S01]  /*82b0*/  FMUL R23, R7, UR5 ;  /* 0x0000000507177c20 */ /* 0x000fe20008400000 */
[----:B------:R-:W2:Y:S01]  /*82c0*/  LDC R25, c[0x0][0x148] ;  /* 0x00005200ff197b82 */ /* 0x000ea20000000800 */
[----:B------:R-:W-:Y:S01]  /*82d0*/  IMAD R4, R4, UR6, RZ ;  /* 0x0000000604047c24 */ /* 0x000fe2000f8e02ff */
[----:B------:R-:W-:-:S03]  /*82e0*/  ULDC UR5, c[0x0][0x618] ;  /* 0x0001860000057ab9 */ /* 0x000fc60000000800 */
[----:B------:R-:W3:Y:S01]  /*82f0*/  F2I.U32.TRUNC.NTZ R23, R23 ;  /* 0x0000001700177305 */ /* 0x000ee2000020f000 */
[C---:B------:R-:W-:Y:S02]  /*8300*/  IMAD R7, R5.reuse, UR7, R4 ;  /* 0x0000000705077c24 */ /* 0x040fe4000f8e0204 */
[----:B------:R-:W-:Y:S01]  /*8310*/  IMAD.WIDE.U32 R4, R5, UR6, R16 ;  /* 0x0000000605047c25 */ /* 0x000fe2000f8e0010 */
[----:B------:R-:W-:Y:S02]  /*8320*/  ULDC.64 UR6, c[0x0][0x640] ;  /* 0x0001900000067ab9 */ /* 0x000fe40000000a00 */
[----:B------:R-:W-:Y:S01]  /*8330*/  ISETP.NE.U32.AND P0, PT, RZ, UR6, PT ;  /* 0x00000006ff007c0c */ /* 0x000fe2000bf05070 */
[----:B------:R-:W-:Y:S02]  /*8340*/  IMAD.IADD R5, R5, 0x1, R7 ;  /* 0x0000000105057824 */ /* 0x000fe400078e0207 */
[----:B-1----:R-:W-:Y:S01]  /*8350*/  IMAD.MOV R22, RZ, RZ, -R22 ;  /* 0x000000ffff167224 */ /* 0x002fe200078e0a16 */
[----:B------:R-:W-:-:S02]  /*8360*/  ISETP.NE.AND.EX P0, PT, RZ, UR7, PT, P0 ;  /* 0x00000007ff007c0c */ /* 0x000fc4000bf05300 */
[----:B------:R-:W-:Y:S01]  /*8370*/  SHF.R.U64 R21, R4, UR5, R5 ;  /* 0x0000000504157c19 */ /* 0x000fe20008001205 */
[----:B0-----:R-:W-:Y:S01]  /*8380*/  IMAD R15, R6, R22, R15 ;  /* 0x00000016060f7224 */ /* 0x001fe200078e020f */
[----:B------:R-:W-:Y:S01]  /*8390*/  SHF.R.U32.HI R4, RZ, UR5, R5 ;  /* 0x00000005ff047c19 */ /* 0x000fe20008011605 */
[----:B------:R-:W-:Y:S01]  /*83a0*/  ULDC UR5, c[0x0][0x608] ;  /* 0x0001820000057ab9 */ /* 0x000fe20000000800 */
[----:B---3--:R-:W-:Y:S02]  /*83b0*/  IMAD.MOV R6, RZ, RZ, -R23 ;  /* 0x000000ffff067224 */ /* 0x008fe400078e0a17 */
[--C-:B------:R-:W-:Y:S02]  /*83c0*/  SHF.R.U64 R22, R21, UR5, R4.reuse ;  /* 0x0000000515167c19 */ /* 0x100fe40008001204 */
[----:B------:R-:W-:Y:S01]  /*83d0*/  SHF.R.U32.HI R5, RZ, UR5, R4 ;  /* 0x00000005ff057c19 */ /* 0x000fe20008011604 */
[----:B------:R-:W-:Y:S01]  /*83e0*/  ULDC UR5, c[0x0][0x658] ;  /* 0x0001960000057ab9 */ /* 0x000fe20000000800 */
[----:B--2---:R-:W-:-:S02]  /*83f0*/  @P2 IMAD R15, R25, R6, R20 ;  /* 0x00000006190f2224 */ /* 0x004fc400078e0214 */
[--C-:B------:R-:W-:Y:S02]  /*8400*/  SHF.R.U64 R20, R22, UR5, R5.reuse ;  /* 0x0000000516147c19 */ /* 0x100fe40008001205 */
[----:B------:R-:W-:-:S03]  /*8410*/  SHF.R.U32.HI R23, RZ, UR5, R5 ;  /* 0x00000005ff177c19 */ /* 0x000fc60008011605 */
[----:B------:R-:W-:Y:S02]  /*8420*/  IMAD.MOV.U32 R6, RZ, RZ, R20 ;  /* 0x000000ffff067224 */ /* 0x000fe400078e0014 */
[----:B------:R-:W-:Y:S01]  /*8430*/  IMAD.MOV.U32 R5, RZ, RZ, R23 ;  /* 0x000000ffff057224 */ /* 0x000fe200078e0017 */
[----:B------:R-:W-:Y:S06]  /*8440*/  @!P0 BRA `(.L_x_215) ;  /* 0x00000000002c8947 */ /* 0x000fec0003800000 */
        /* <DEDUP_REMOVED lines=9> */
[----:B------:R-:W-:-:S04]  /*84e0*/  IMAD.WIDE.U32.X R4, R23, UR7, R4, P1 ;  /* 0x0000000717047c25 */ /* 0x000fc800088e0404 */
[----:B------:R-:W-:-:S07]  /*84f0*/  IMAD.MOV.U32 R6, RZ, RZ, R4 ;  /* 0x000000ffff067224 */ /* 0x000fce00078e0004 */
.L_x_215:
[----:B------:R-:W-:Y:S01]  /*8500*/  ULDC UR5, c[0x0][0x648] ;  /* 0x0001920000057ab9 */ /* 0x000fe20000000800 */
[----:B------:R-:W-:Y:S01]  /*8510*/  LOP3.LUT R4, R22, UR17, RZ, 0xc0, !PT ;  /* 0x0000001116047c12 */ /* 0x000fe2000f8ec0ff */
[----:B------:R-:W-:Y:S01]  /*8520*/  ULDC UR6, c[0x0][0x610] ;  /* 0x0001840000067ab9 */ /* 0x000fe20000000800 */
[----:B------:R-:W-:Y:S01]  /*8530*/  SHF.R.U64 R5, R6, UR5, R5 ;  /* 0x0000000506057c19 */ /* 0x000fe20008001205 */
[----:B------:R-:W-:Y:S01]  /*8540*/  ULDC UR5, c[0x0][0x638] ;  /* 0x00018e0000057ab9 */ /* 0x000fe20000000800 */
[----:B------:R-:W-:-:S03]  /*8550*/  LOP3.LUT R21, R21, UR4, RZ, 0xc0, !PT ;  /* 0x0000000415157c12 */ /* 0x000fc6000f8ec0ff */
[----:B------:R-:W-:Y:S02]  /*8560*/  IMAD.MOV R7, RZ, RZ, -R5 ;  /* 0x000000ffff077224 */ /* 0x000fe400078e0a05 */
[----:B------:R-:W-:Y:S02]  /*8570*/  IMAD R4, R5, UR18, R4 ;  /* 0x0000001205047c24 */ /* 0x000fe4000f8e0204 */
[----:B------:R-:W-:Y:S01]  /*8580*/  IMAD R20, R7, UR5, R20 ;  /* 0x0000000507147c24 */ /* 0x000fe2000f8e0214 */
[----:B------:R-:W-:Y:S01]  /*8590*/  ULDC UR5, c[0x0][0x600] ;  /* 0x0001800000057ab9 */ /* 0x000fe20000000800 */
[----:B------:R-:W-:Y:S02]  /*85a0*/  IMAD R15, R4, UR6, R15 ;  /* 0x00000006040f7c24 */ /* 0x000fe4000f8e020f */
[----:B------:R-:W-:Y:S02]  /*85b0*/  IMAD R6, R20, UR5, R21 ;  /* 0x0000000514067c24 */ /* 0x000fe4000f8e0215 */
[----:B------:R-:W-:-:S03]  /*85c0*/  IMAD.MOV.U32 R4, RZ, RZ, 0x1 ;  /* 0x00000001ff047424 */ /* 0x000fc600078e00ff */
[----:B------:R-:W-:Y:S02]  /*85d0*/  SEL R20, R6, R15, !P2 ;  /* 0x0000000f06147207 */ /* 0x000fe40005000000 */
[----:B------:R-:W-:Y:S01]  /*85e0*/  SEL R21, R15, R6, !P2 ;  /* 0x000000060f157207 */ /* 0x000fe20005000000 */
[----:B------:R-:W-:-:S07]  /*85f0*/  IMAD.MOV.U32 R6, RZ, RZ, R14 ;  /* 0x000000ffff067224 */ /* 0x000fce00078e000e */
.L_x_213:
[----:B------:R-:W-:Y:S05]  /*8600*/  BSYNC B1 ;  /* 0x0000000000017941 */ /* 0x000fea0003800000 */
.L_x_212:
[----:B------:R-:W-:-:S13]  /*8610*/  LOP3.LUT P0, RZ, R4, 0xff, RZ, 0xc0, !PT ;  /* 0x000000ff04ff7812 */ /* 0x000fda000780c0ff */
[----:B------:R-:W-:Y:S05]  /*8620*/  @P0 BRA `(.L_x_216) ;  /* 0xfffffff4003c0947 */ /* 0x000fea000383ffff */
[----:B------:R-:W-:Y:S05]  /*8630*/  BSYNC B0 ;  /* 0x0000000000007941 */ /* 0x000fea0003800000 */
.L_x_205:
[----:B------:R-:W-:-:S03]  /*8640*/  UMOV UR5, 0xffffffff ;  /* 0xffffffff00057882 */ /* 0x000fc60000000000 */
[----:B------:R-:W-:Y:S05]  /*8650*/  BRA.DIV UR5, `(.L_x_217) ;  /* 0x0000000605ec7947 */ /* 0x000fea000b800000 */
[----:B------:R-:W-:-:S13]  /*8660*/  ELECT P6, URZ, PT ;  /* 0x00000000003f782f */ /* 0x000fda00038c0000 */
.L_x_237:
[----:B------:R-:W-:Y:S04]  /*8670*/  BSSY B0, `(.L_x_218) ;  /* 0x0000061000007945 */ /* 0x000fe80003800000 */
[----:B------:R-:W-:Y:S05]  /*8680*/  @!P6 BRA `(.L_x_219) ;  /* 0x00000004007ce947 */ /* 0x000fea0003800000 */
[----:B------:R-:W-:-:S04]  /*8690*/  LOP3.LUT R19, R19, 0x2, RZ, 0xfc, !PT ;  /* 0x0000000213137812 */ /* 0x000fc800078efcff */
[----:B------:R-:W-:-:S13]  /*86a0*/  ISETP.NE.AND P0, PT, R19, 0x3, PT ;  /* 0x000000031300780c */ /* 0x000fda0003f05270 */
[----:B------:R-:W-:Y:S05]  /*86b0*/  @!P0 BRA `(.L_x_220) ;  /* 0x0000000000048947 */ /* 0x000fea0003800000 */
[----:B------:R-:W-:Y:S01]  /*86c0*/  BPT.TRAP 0x1 ;  /* 0x000000040000795c */ /* 0x000fe20000300000 */
.L_x_220:
[----:B------:R-:W0:Y:S01]  /*86d0*/  S2R R5, SR_CgaCtaId ;  /* 0x0000000000057919 */ /* 0x000e220000008800 */
[----:B------:R-:W-:Y:S02]  /*86e0*/  MOV R2, 0x400 ;  /* 0x0000040000027802 */ /* 0x000fe40000000f00 */
[----:B------:R-:W-:Y:S02]  /*86f0*/  SHF.L.U32 R4, R0, 0x1f, RZ ;  /* 0x0000001f00047819 */ /* 0x000fe400000006ff */
[----:B0-----:R-:W-:-:S05]  /*8700*/  LEA R2, R5, R2, 0x18 ;  /* 0x0000000205027211 */ /* 0x001fca00078ec0ff */
[----:B------:R-:W-:-:S04]  /*8710*/  VIADD R2, R2, 0x50 ;  /* 0x0000005002027836 */ /* 0x000fc80000000000 */
[C---:B------:R-:W-:Y:S02]  /*8720*/  IMAD R7, R3.reuse, 0x8, R2 ;  /* 0x0000000803077824 */ /* 0x040fe400078e0202 */
[----:B------:R-:W-:Y:S02]  /*8730*/  VIADD R3, R3, 0x1 ;  /* 0x0000000103037836 */ /* 0x000fe40000000000 */
[----:B------:R-:W0:Y:S03]  /*8740*/  SYNCS.PHASECHK.TRANS64.TRYWAIT P0, [R7+URZ], R4 ;  /* 0x00000004070075a7 */ /* 0x000e26000800017f */
[----:B------:R-:W-:-:S04]  /*8750*/  ISETP.NE.AND P1, PT, R3, 0xa, PT ;  /* 0x0000000a0300780c */ /* 0x000fc80003f25270 */
[----:B------:R-:W-:Y:S02]  /*8760*/  SEL R5, RZ, 0x1, P1 ;  /* 0x00000001ff057807 */ /* 0x000fe40000800000 */
[----:B------:R-:W-:Y:S02]  /*8770*/  SEL R3, R3, RZ, P1 ;  /* 0x000000ff03037207 */ /* 0x000fe40000800000 */
[----:B------:R-:W-:-:S03]  /*8780*/  LOP3.LUT R6, R0, R5, RZ, 0x3c, !PT ;  /* 0x0000000500067212 */ /* 0x000fc600078e3cff */
[----:B------:R-:W-:Y:S01]  /*8790*/  IMAD R8, R3, 0x8, R2 ;  /* 0x0000000803087824 */ /* 0x000fe200078e0202 */
[----:B------:R-:W-:Y:S01]  /*87a0*/  SHF.L.U32 R5, R6, 0x1f, RZ ;  /* 0x0000001f06057819 */ /* 0x000fe200000006ff */
[----:B0-----:R-:W-:Y:S06]  /*87b0*/  @!P0 BRA `(.L_x_221) ;  /* 0x0000000400b48947 */ /* 0x001fec0003800000 */
.L_x_238:
[----:B------:R-:W1:Y:S01]  /*87c0*/  SYNCS.PHASECHK.TRANS64.TRYWAIT P0, [R8+URZ], R5 ;  /* 0x00000005080075a7 */ /* 0x000e62000800017f */
[----:B------:R-:W-:-:S05]  /*87d0*/  VIADD R0, R3, 0x1 ;  /* 0x0000000103007836 */ /* 0x000fca0000000000 */
[----:B------:R-:W-:-:S04]  /*87e0*/  ISETP.NE.AND P1, PT, R0, 0xa, PT ;  /* 0x0000000a0000780c */ /* 0x000fc80003f25270 */
[----:B------:R-:W-:Y:S02]  /*87f0*/  SEL R3, RZ, 0x1, P1 ;  /* 0x00000001ff037807 */ /* 0x000fe40000800000 */
[----:B0-----:R-:W-:Y:S02]  /*8800*/  SEL R7, R0, RZ, P1 ;  /* 0x000000ff00077207 */ /* 0x001fe40000800000 */
[----:B------:R-:W-:-:S03]  /*8810*/  LOP3.LUT R6, R6, R3, RZ, 0x3c, !PT ;  /* 0x0000000306067212 */ /* 0x000fc600078e3cff */
[----:B------:R-:W-:Y:S01]  /*8820*/  IMAD R9, R7, 0x8, R2 ;  /* 0x0000000807097824 */ /* 0x000fe200078e0202 */
[----:B------:R-:W-:Y:S01]  /*8830*/  SHF.L.U32 R4, R6, 0x1f, RZ ;  /* 0x0000001f06047819 */ /* 0x000fe200000006ff */
[----:B-1----:R-:W-:Y:S06]  /*8840*/  @!P0 BRA `(.L_x_222) ;  /* 0x0000000400a48947 */ /* 0x002fec0003800000 */
.L_x_239:
[----:B------:R-:W1:Y:S01]  /*8850*/  SYNCS.PHASECHK.TRANS64.TRYWAIT P0, [R9+URZ], R4 ;  /* 0x00000004090075a7 */ /* 0x000e62000800017f */
[----:B------:R-:W-:-:S05]  /*8860*/  VIADD R0, R7, 0x1 ;  /* 0x0000000107007836 */ /* 0x000fca0000000000 */
[----:B------:R-:W-:-:S04]  /*8870*/  ISETP.NE.AND P1, PT, R0, 0xa, PT ;  /* 0x0000000a0000780c */ /* 0x000fc80003f25270 */
[----:B------:R-:W-:Y:S02]  /*8880*/  SEL R3, RZ, 0x1, P1 ;  /* 0x00000001ff037807 */ /* 0x000fe40000800000 */
[----:B------:R-:W-:Y:S02]  /*8890*/  SEL R7, R0, RZ, P1 ;  /* 0x000000ff00077207 */ /* 0x000fe40000800000 */
[----:B------:R-:W-:-:S03]  /*88a0*/  LOP3.LUT R6, R6, R3, RZ, 0x3c, !PT ;  /* 0x0000000306067212 */ /* 0x000fc600078e3cff */
[----:B0-----:R-:W-:Y:S01]  /*88b0*/  IMAD R8, R7, 0x8, R2 ;  /* 0x0000000807087824 */ /* 0x001fe200078e0202 */
[----:B------:R-:W-:Y:S01]  /*88c0*/  SHF.L.U32 R5, R6, 0x1f, RZ ;  /* 0x0000001f06057819 */ /* 0x000fe200000006ff */
[----:B-1----:R-:W-:Y:S06]  /*88d0*/  @!P0 BRA `(.L_x_223) ;  /* 0x0000000400948947 */ /* 0x002fec0003800000 */
.L_x_240:
        /* <DEDUP_REMOVED lines=9> */
.L_x_241:
        /* <DEDUP_REMOVED lines=9> */
.L_x_242:
        /* <DEDUP_REMOVED lines=9> */
.L_x_243:
        /* <DEDUP_REMOVED lines=9> */
.L_x_244:
[----:B------:R-:W1:Y:S01]  /*8b20*/  SYNCS.PHASECHK.TRANS64.TRYWAIT P0, [R8+URZ], R5 ;  /* 0x00000005080075a7 */ /* 0x000e62000800017f */
[----:B------:R-:W-:-:S05]  /*8b30*/  VIADD R0, R7, 0x1 ;  /* 0x0000000107007836 */ /* 0x000fca0000000000 */
[----:B------:R-:W-:-:S04]  /*8b40*/  ISETP.NE.AND P1, PT, R0, 0xa, PT ;  /* 0x0000000a0000780c */ /* 0x000fc80003f25270 */
[----:B------:R-:W-:Y:S02]  /*8b50*/  SEL R3, RZ, 0x1, P1 ;  /* 0x00000001ff037807 */ /* 0x000fe40000800000 */
[----:B------:R-:W-:Y:S02]  /*8b60*/  SEL R7, R0, RZ, P1 ;  /* 0x000000ff00077207 */ /* 0x000fe40000800000 */
[----:B0-----:R-:W-:-:S03]  /*8b70*/  LOP3.LUT R9, R6, R3, RZ, 0x3c, !PT ;  /* 0x0000000306097212 */ /* 0x001fc600078e3cff */
[----:B------:R-:W-:Y:S01]  /*8b80*/  IMAD R11, R7, 0x8, R2 ;  /* 0x00000008070b7824 */ /* 0x000fe200078e0202 */
[----:B------:R-:W-:Y:S01]  /*8b90*/  SHF.L.U32 R6, R9, 0x1f, RZ ;  /* 0x0000001f09067819 */ /* 0x000fe200000006ff */
[----:B-1----:R-:W-:Y:S06]  /*8ba0*/  @!P0 BRA `(.L_x_228) ;  /* 0x0000000400448947 */ /* 0x002fec0003800000 */
.L_x_245:
[----:B------:R-:W1:Y:S01]  /*8bb0*/  SYNCS.PHASECHK.TRANS64.TRYWAIT P0, [R11+URZ], R6 ;  /* 0x000000060b0075a7 */ /* 0x000e62000800017f */
[----:B------:R-:W-:-:S05]  /*8bc0*/  VIADD R0, R7, 0x1 ;  /* 0x0000000107007836 */ /* 0x000fca0000000000 */
[----:B------:R-:W-:-:S04]  /*8bd0*/  ISETP.NE.AND P1, PT, R0, 0xa, PT ;  /* 0x0000000a0000780c */ /* 0x000fc80003f25270 */
[----:B------:R-:W-:Y:S02]  /*8be0*/  SEL R4, RZ, 0x1, P1 ;  /* 0x00000001ff047807 */ /* 0x000fe40000800000 */
[----:B------:R-:W-:Y:S02]  /*8bf0*/  SEL R3, R0, RZ, P1 ;  /* 0x000000ff00037207 */ /* 0x000fe40000800000 */
[----:B------:R-:W-:Y:S01]  /*8c00*/  LOP3.LUT R0, R9, R4, RZ, 0x3c, !PT ;  /* 0x0000000409007212 */ /* 0x000fe200078e3cff */
[----:B-1----:R-:W-:Y:S06]  /*8c10*/  @!P0 BRA `(.L_x_229) ;  /* 0x00000004003c8947 */ /* 0x002fec0003800000 */
.L_x_246:
[----:B------:R-:W-:Y:S01]  /*8c20*/  IMAD R3, R3, 0x8, R2 ;  /* 0x0000000803037824 */ /* 0x000fe200078e0202 */
[----:B------:R-:W-:-:S07]  /*8c30*/  SHF.L.U32 R0, R0, 0x1f, RZ ;  /* 0x0000001f00007819 */ /* 0x000fce00000006ff */
.L_x_230:
[----:B--2---:R2:W3:Y:S02]  /*8c40*/  SYNCS.PHASECHK.TRANS64.TRYWAIT P0, [R3+URZ], R0 ;  /* 0x00000000030075a7 */ /* 0x0044e4000800017f */
[----:B---3--:R-:W-:Y:S05]  /*8c50*/  @!P0 NANOSLEEP.SYNCS 0x989680 ;  /* 0x009896800000895d */ /* 0x008fea0003900000 */
[----:B------:R-:W3:Y:S02]  /*8c60*/  @!P0 SYNCS.PHASECHK.TRANS64 P0, [R3+URZ], R0 ;  /* 0x00000000030085a7 */ /* 0x000ee4000800007f */
[----:B---3--:R-:W-:Y:S05]  /*8c70*/  @!P0 BRA `(.L_x_230) ;  /* 0xfffffffc00f08947 */ /* 0x008fea000383ffff */
.L_x_219:
[----:B------:R-:W-:Y:S05]  /*8c80*/  BSYNC B0 ;  /* 0x0000000000007941 */ /* 0x000fea0003800000 */
.L_x_218:
[----:B------:R-:W-:Y:S05]  /*8c90*/  EXIT ;  /* 0x000000000000794d */ /* 0x000fea0003800000 */
.L_x_22:
[----:B----4-:R4:W0:Y:S02]  /*8ca0*/  SYNCS.PHASECHK.TRANS64.TRYWAIT P1, [R3+URZ], R0 ;  /* 0x00000000030075a7 */ /* 0x010824000802017f */
[----:B0-----:R-:W-:Y:S05]  /*8cb0*/  @!P1 NANOSLEEP.SYNCS 0x989680 ;  /* 0x009896800000995d */ /* 0x001fea0003900000 */
[----:B------:R-:W0:Y:S02]  /*8cc0*/  @!P1 SYNCS.PHASECHK.TRANS64 P1, [R3+URZ], R0 ;  /* 0x00000000030095a7 */ /* 0x000e24000802007f */
[----:B0-----:R-:W-:Y:S05]  /*8cd0*/  @!P1 BRA `(.L_x_22) ;  /* 0xfffffffc00f09947 */ /* 0x001fea000383ffff */
[----:B------:R-:W-:Y:S05]  /*8ce0*/  BRA `(.L_x_21) ;  /* 0xffffff8800487947 */ /* 0x000fea000383ffff */
.L_x_27:
[----:B-1----:R1:W3:Y:S02]  /*8cf0*/  SYNCS.PHASECHK.TRANS64.TRYWAIT P1, [R5+URZ], R4 ;  /* 0x00000004050075a7 */ /* 0x0022e4000802017f */
[----:B---3--:R-:W-:Y:S05]  /*8d00*/  @!P1 NANOSLEEP.SYNCS 0x989680 ;  /* 0x009896800000995d */ /* 0x008fea0003900000 */
[----:B------:R-:W3:Y:S02]  /*8d10*/  @!P1 SYNCS.PHASECHK.TRANS64 P1, [R5+URZ], R4 ;  /* 0x00000004050095a7 */ /* 0x000ee4000802007f */
[----:B---3--:R-:W-:Y:S05]  /*8d20*/  @!P1 BRA `(.L_x_27) ;  /* 0xfffffffc00f09947 */ /* 0x008fea000383ffff */
[----:B------:R-:W-:Y:S05]  /*8d30*/  BRA `(.L_x_26) ;  /* 0xffffff9000a87947 */ /* 0x000fea000383ffff */
.L_x_206:
[----:B------:R-:W-:Y:S01]  /*8d40*/  BSSY B1, `(.L_x_231) ;  /* 0x0000006000017945 */ /* 0x000fe20003800000 */
[----:B------:R-:W-:-:S07]  /*8d50*/  IMAD.MOV.U32 R15, RZ, RZ, -0x1 ;  /* 0xffffffffff0f7424 */ /* 0x000fce00078e00ff */
[----:B------:R-:W-:Y:S05]  /*8d60*/  WARPSYNC.COLLECTIVE R15, `(.L_x_232) ;  /* 0x000000000f0c7348 */ /* 0x000fea0003c00000 */
[----:B------:R-:W-:Y:S02]  /*8d70*/  ELECT P6, UR62, PT ;  /* 0x00000000003e782f */ /* 0x000fe400038c0000 */
[----:B------:R-:W-:Y:S01]  /*8d80*/  MOV R14, UR62 ;  /* 0x0000003e000e7c02 */ /* 0x000fe20008000f00 */
[----:B------:R-:W-:Y:S10]  /*8d90*/  ENDCOLLECTIVE ;  /* 0x000000000000791b */ /* 0x000ff40003800000 */
.L_x_232:
[----:B------:R-:W-:Y:S05]  /*8da0*/  BSYNC B1 ;  /* 0x0000000000017941 */ /* 0x000fea0003800000 */
.L_x_231:
[----:B------:R-:W-:Y:S05]  /*8db0*/  BRA `(.L_x_233) ;  /* 0xffffffec00647947 */ /* 0x000fea000383ffff */
.L_x_209:
[----:B-1----:R1:W2:Y:S02]  /*8dc0*/  SYNCS.PHASECHK.TRANS64.TRYWAIT P0, [R23+URZ+0x50], R14 ;  /* 0x0000500e170075a7 */ /* 0x0022a4000800017f */
[----:B--2---:R-:W-:Y:S05]  /*8dd0*/  @!P0 NANOSLEEP.SYNCS 0x989680 ;  /* 0x009896800000895d */ /* 0x004fea0003900000 */
[----:B------:R-:W2:Y:S02]  /*8de0*/  @!P0 SYNCS.PHASECHK.TRANS64 P0, [R23+URZ+0x50], R14 ;  /* 0x0000500e170085a7 */ /* 0x000ea4000800007f */
[----:B--2---:R-:W-:Y:S05]  /*8df0*/  @!P0 BRA `(.L_x_209) ;  /* 0xfffffffc00f08947 */ /* 0x004fea000383ffff */
[----:B------:R-:W-:Y:S05]  /*8e00*/  BRA `(.L_x_234) ;  /* 0xffffffec00a07947 */ /* 0x000fea000383ffff */
.L_x_217:
[----:B------:R-:W-:Y:S01]  /*8e10*/  BSSY B0, `(.L_x_235) ;  /* 0x0000006000007945 */ /* 0x000fe20003800000 */
[----:B------:R-:W-:-:S07]  /*8e20*/  IMAD.MOV.U32 R15, RZ, RZ, -0x1 ;  /* 0xffffffffff0f7424 */ /* 0x000fce00078e00ff */
[----:B------:R-:W-:Y:S05]  /*8e30*/  WARPSYNC.COLLECTIVE R15, `(.L_x_236) ;  /* 0x000000000f0c7348 */ /* 0x000fea0003c00000 */
[----:B------:R-:W-:Y:S02]  /*8e40*/  ELECT P6, UR62, PT ;  /* 0x00000000003e782f */ /* 0x000fe400038c0000 */
[----:B------:R-:W-:Y:S01]  /*8e50*/  MOV R14, UR62 ;  /* 0x0000003e000e7c02 */ /* 0x000fe20008000f00 */
[----:B------:R-:W-:Y:S10]  /*8e60*/  ENDCOLLECTIVE ;  /* 0x000000000000791b */ /* 0x000ff40003800000 */
.L_x_236:
[----:B------:R-:W-:Y:S05]  /*8e70*/  BSYNC B0 ;  /* 0x0000000000007941 */ /* 0x000fea0003800000 */
.L_x_235:
[----:B------:R-:W-:Y:S05]  /*8e80*/  BRA `(.L_x_237) ;  /* 0xfffffff400f87947 */ /* 0x000fea000383ffff */
.L_x_221:
[----:B0-----:R0:W1:Y:S02]  /*8e90*/  SYNCS.PHASECHK.TRANS64.TRYWAIT P0, [R7+URZ], R4 ;  /* 0x00000004070075a7 */ /* 0x001064000800017f */
[----:B-1----:R-:W-:Y:S05]  /*8ea0*/  @!P0 NANOSLEEP.SYNCS 0x989680 ;  /* 0x009896800000895d */ /* 0x002fea0003900000 */
[----:B------:R-:W1:Y:S02]  /*8eb0*/  @!P0 SYNCS.PHASECHK.TRANS64 P0, [R7+URZ], R4 ;  /* 0x00000004070085a7 */ /* 0x000e64000800007f */
[----:B-1----:R-:W-:Y:S05]  /*8ec0*/  @!P0 BRA `(.L_x_221) ;  /* 0xfffffffc00f08947 */ /* 0x002fea000383ffff */
[----:B------:R-:W-:Y:S05]  /*8ed0*/  BRA `(.L_x_238) ;  /* 0xfffffff800387947 */ /* 0x000fea000383ffff */
.L_x_222:
[----:B0-----:R0:W1:Y:S02]  /*8ee0*/  SYNCS.PHASECHK.TRANS64.TRYWAIT P0, [R8+URZ], R5 ;  /* 0x00000005080075a7 */ /* 0x001064000800017f */
[----:B-1----:R-:W-:Y:S05]  /*8ef0*/  @!P0 NANOSLEEP.SYNCS 0x989680 ;  /* 0x009896800000895d */ /* 0x002fea0003900000 */
[----:B------:R-:W1:Y:S02]  /*8f00*/  @!P0 SYNCS.PHASECHK.TRANS64 P0, [R8+URZ], R5 ;  /* 0x00000005080085a7 */ /* 0x000e64000800007f */
[----:B-1----:R-:W-:Y:S05]  /*8f10*/  @!P0 BRA `(.L_x_222) ;  /* 0xfffffffc00f08947 */ /* 0x002fea000383ffff */
[----:B------:R-:W-:Y:S05]  /*8f20*/  BRA `(.L_x_239) ;  /* 0xfffffff800487947 */ /* 0x000fea000383ffff */
.L_x_223:
[----:B0-----:R0:W1:Y:S02]  /*8f30*/  SYNCS.PHASECHK.TRANS64.TRYWAIT P0, [R9+URZ], R4 ;  /* 0x00000004090075a7 */ /* 0x001064000800017f */
[----:B-1----:R-:W-:Y:S05]  /*8f40*/  @!P0 NANOSLEEP.SYNCS 0x989680 ;  /* 0x009896800000895d */ /* 0x002fea0003900000 */
[----:B------:R-:W1:Y:S02]  /*8f50*/  @!P0 SYNCS.PHASECHK.TRANS64 P0, [R9+URZ], R4 ;  /* 0x00000004090085a7 */ /* 0x000e64000800007f */
[----:B-1----:R-:W-:Y:S05]  /*8f60*/  @!P0 BRA `(.L_x_223) ;  /* 0xfffffffc00f08947 */ /* 0x002fea000383ffff */
[----:B------:R-:W-:Y:S05]  /*8f70*/  BRA `(.L_x_240) ;  /* 0xfffffff800587947 */ /* 0x000fea000383ffff */
.L_x_224:
[----:B0-----:R0:W1:Y:S02]  /*8f80*/  SYNCS.PHASECHK.TRANS64.TRYWAIT P0, [R8+URZ], R5 ;  /* 0x00000005080075a7 */ /* 0x001064000800017f */
[----:B-1----:R-:W-:Y:S05]  /*8f90*/  @!P0 NANOSLEEP.SYNCS 0x989680 ;  /* 0x009896800000895d */ /* 0x002fea0003900000 */
[----:B------:R-:W1:Y:S02]  /*8fa0*/  @!P0 SYNCS.PHASECHK.TRANS64 P0, [R8+URZ], R5 ;  /* 0x00000005080085a7 */ /* 0x000e64000800007f */
[----:B-1----:R-:W-:Y:S05]  /*8fb0*/  @!P0 BRA `(.L_x_224) ;  /* 0xfffffffc00f08947 */ /* 0x002fea000383ffff */
[----:B------:R-:W-:Y:S05]  /*8fc0*/  BRA `(.L_x_241) ;  /* 0xfffffff800687947 */ /* 0x000fea000383ffff */
.L_x_225:
[----:B0-----:R0:W1:Y:S02]  /*8fd0*/  SYNCS.PHASECHK.TRANS64.TRYWAIT P0, [R9+URZ], R4 ;  /* 0x00000004090075a7 */ /* 0x001064000800017f */
[----:B-1----:R-:W-:Y:S05]  /*8fe0*/  @!P0 NANOSLEEP.SYNCS 0x989680 ;  /* 0x009896800000895d */ /* 0x002fea0003900000 */
[----:B------:R-:W1:Y:S02]  /*8ff0*/  @!P0 SYNCS.PHASECHK.TRANS64 P0, [R9+URZ], R4 ;  /* 0x00000004090085a7 */ /* 0x000e64000800007f */
[----:B-1----:R-:W-:Y:S05]  /*9000*/  @!P0 BRA `(.L_x_225) ;  /* 0xfffffffc00f08947 */ /* 0x002fea000383ffff */
[----:B------:R-:W-:Y:S05]  /*9010*/  BRA `(.L_x_242) ;  /* 0xfffffff800787947 */ /* 0x000fea000383ffff */
.L_x_226:
[----:B0-----:R0:W1:Y:S02]  /*9020*/  SYNCS.PHASECHK.TRANS64.TRYWAIT P0, [R8+URZ], R5 ;  /* 0x00000005080075a7 */ /* 0x001064000800017f */
[----:B-1----:R-:W-:Y:S05]  /*9030*/  @!P0 NANOSLEEP.SYNCS 0x989680 ;  /* 0x009896800000895d */ /* 0x002fea0003900000 */
[----:B------:R-:W1:Y:S02]  /*9040*/  @!P0 SYNCS.PHASECHK.TRANS64 P0, [R8+URZ], R5 ;  /* 0x00000005080085a7 */ /* 0x000e64000800007f */
[----:B-1----:R-:W-:Y:S05]  /*9050*/  @!P0 BRA `(.L_x_226) ;  /* 0xfffffffc00f08947 */ /* 0x002fea000383ffff */
[----:B------:R-:W-:Y:S05]  /*9060*/  BRA `(.L_x_243) ;  /* 0xfffffff800887947 */ /* 0x000fea000383ffff */
.L_x_227:
[----:B0-----:R0:W1:Y:S02]  /*9070*/  SYNCS.PHASECHK.TRANS64.TRYWAIT P0, [R9+URZ], R4 ;  /* 0x00000004090075a7 */ /* 0x001064000800017f */
[----:B-1----:R-:W-:Y:S05]  /*9080*/  @!P0 NANOSLEEP.SYNCS 0x989680 ;  /* 0x009896800000895d */ /* 0x002fea0003900000 */
[----:B------:R-:W1:Y:S02]  /*9090*/  @!P0 SYNCS.PHASECHK.TRANS64 P0, [R9+URZ], R4 ;  /* 0x00000004090085a7 */ /* 0x000e64000800007f */
[----:B-1----:R-:W-:Y:S05]  /*90a0*/  @!P0 BRA `(.L_x_227) ;  /* 0xfffffffc00f08947 */ /* 0x002fea000383ffff */
[----:B------:R-:W-:Y:S05]  /*90b0*/  BRA `(.L_x_244) ;  /* 0xfffffff800987947 */ /* 0x000fea000383ffff */
.L_x_228:
[----:B0-----:R0:W1:Y:S02]  /*90c0*/  SYNCS.PHASECHK.TRANS64.TRYWAIT P0, [R8+URZ], R5 ;  /* 0x00000005080075a7 */ /* 0x001064000800017f */
[----:B-1----:R-:W-:Y:S05]  /*90d0*/  @!P0 NANOSLEEP.SYNCS 0x989680 ;  /* 0x009896800000895d */ /* 0x002fea0003900000 */
[----:B------:R-:W1:Y:S02]  /*90e0*/  @!P0 SYNCS.PHASECHK.TRANS64 P0, [R8+URZ], R5 ;  /* 0x00000005080085a7 */ /* 0x000e64000800007f */
[----:B-1----:R-:W-:Y:S05]  /*90f0*/  @!P0 BRA `(.L_x_228) ;  /* 0xfffffffc00f08947 */ /* 0x002fea000383ffff */
[----:B------:R-:W-:Y:S05]  /*9100*/  BRA `(.L_x_245) ;  /* 0xfffffff800a87947 */ /* 0x000fea000383ffff */
.L_x_229:
[----:B-1----:R1:W2:Y:S02]  /*9110*/  SYNCS.PHASECHK.TRANS64.TRYWAIT P0, [R11+URZ], R6 ;  /* 0x000000060b0075a7 */ /* 0x0022a4000800017f */
[----:B--2---:R-:W-:Y:S05]  /*9120*/  @!P0 NANOSLEEP.SYNCS 0x989680 ;  /* 0x009896800000895d */ /* 0x004fea0003900000 */
[----:B------:R-:W2:Y:S02]  /*9130*/  @!P0 SYNCS.PHASECHK.TRANS64 P0, [R11+URZ], R6 ;  /* 0x000000060b0085a7 */ /* 0x000ea4000800007f */
[----:B--2---:R-:W-:Y:S05]  /*9140*/  @!P0 BRA `(.L_x_229) ;  /* 0xfffffffc00f08947 */ /* 0x004fea000383ffff */
[----:B------:R-:W-:Y:S05]  /*9150*/  BRA `(.L_x_246) ;  /* 0xfffffff800b07947 */ /* 0x000fea000383ffff */
.L_x_247:
[----:B------:R-:W-:-:S00]  /*9160*/  BRA `(.L_x_247) ;  /* 0xfffffffc00fc7947 */ /* 0x000fc0000383ffff */
[----:B------:R-:W-:-:S00]  /*9170*/  NOP ;  /* 0x0000000000007918 */ /* 0x000fc00000000000 */
        /* <DEDUP_REMOVED lines=8> */
.L_x_248:


//--------------------- .nv.global.init           --------------------------
	.section	.nv.global.init,"aw",@progbits
.nv.global.init:
	.type		$str$22,@object
	.size		$str$22,($str$23 - $str$22)
$str$22:
        /*0000*/ 	.byte	0x6b, 0x5f, 0x74, 0x69, 0x6c, 0x65, 0x5f, 0x63, 0x6f, 0x75, 0x6e, 0x74, 0x20, 0x3e, 0x3d, 0x20
        /*0010*/ 	.byte	0x31, 0x00
	.type		$str$23,@object
	.size		$str$23,(__unnamed_1 - $str$23)
$str$23:
        /*0012*/ 	.byte	0x2f, 0x74, 0x6d, 0x70, 0x2f, 0x63, 0x75, 0x74, 0x6c, 0x61, 0x73, 0x73, 0x5f, 0x73, 0x77, 0x65
        /*0022*/ 	.byte	0x65, 0x70, 0x5f, 0x73, 0x72, 0x63, 0x2f, 0x69, 0x6e, 0x63, 0x6c, 0x75, 0x64, 0x65, 0x2f, 0x63
        /*0032*/ 	.byte	0x75, 0x74, 0x6c, 0x61, 0x73, 0x73, 0x2f, 0x67, 0x65, 0x6d, 0x6d, 0x2f, 0x63, 0x6f, 0x6c, 0x6c
        /*0042*/ 	.byte	0x65, 0x63, 0x74, 0x69, 0x76, 0x65, 0x2f, 0x73, 0x6d, 0x39, 0x30, 0x5f, 0x6d, 0x6d, 0x61, 0x5f
        /*0052*/ 	.byte	0x74, 0x6d, 0x61, 0x5f, 0x67, 0x6d, 0x6d, 0x61, 0x5f, 0x73, 0x73, 0x5f, 0x77, 0x61, 0x72, 0x70
        /*0062*/ 	.byte	0x73, 0x70, 0x65, 0x63, 0x69, 0x61, 0x6c, 0x69, 0x7a, 0x65, 0x64, 0x2e, 0x68, 0x70, 0x70, 0x00
	.type		__unnamed_1,@object
	.size		__unnamed_1,(.L_0 - __unnamed_1)
__unnamed_1:
        /*0072*/ 	.byte	0x76, 0x6f, 0x69, 0x64, 0x20, 0x63, 0x75, 0x74, 0x6c, 0x61, 0x73, 0x73, 0x3a, 0x3a, 0x67, 0x65
        /* <DEDUP_REMOVED lines=172> */
        /*0b42*/ 	.byte	0x65, 0x6e, 0x74, 0x69, 0x74, 0x79, 0x5d, 0x00
.L_0:


//--------------------- .nv.shared._ZN7cutlass13device_kernelINS_4gemm6kernel13GemmUniversalIN4cute5tupleIJiiiiEEENS1_10collective13CollectiveMmaINS1_34MainloopSm90TmaGmmaWarpSpecializedILi10ENS5_IJNS4_1CILi2EEENSA_ILi1EEESC_EEENS1_35KernelTmaWarpSpecializedCooperativeEEENS5_IJNSA_ILi256EEENSA_ILi80EEENSA_ILi64EEEEEEaNS5_IJlSC_lEEEaSK_NS4_8TiledMMAINS4_8MMA_AtomIJNS4_4SM904GMMA26MMA_64x16x32_S32S8S8_SS_TNEEEENS4_6LayoutISD_NS5_IJSC_NSA_ILi0EEESS_EEEEENS5_IJNS4_10UnderscoreESV_SV_EEEEENS4_13SM90_TMA_LOADENS4_14ComposedLayoutINS4_7SwizzleILi2ELi4ELi3EEENS4_18smem_ptr_flag_bitsILi8EEENSR_INS5_IJNSA_ILi8EEESI_EEENS5_IJSI_SC_EEEEEEEvNS4_8identityENS4_23SM90_TMA_LOAD_MULTICASTES18_vS19_EENS_8epilogue10collective6detail29Sm90TmaWarpSpecializedAdapterINS1D_15DefaultEpilogueIaSK_SK_NS1C_6thread17LinearCombinationIaLi1EiiLNS1H_9ScaleType4KindE0ELNS_15FloatRoundStyleE2EaEENS1_15EpilogueDefaultEEEEEvvEEEEvNT_6ParamsE --------------------------
	.section	.nv.shared._ZN7cutlass13device_kernelINS_4gemm6kernel13GemmUniversalIN4cute5tupleIJiiiiEEENS1_10collective13CollectiveMmaINS1_34MainloopSm90TmaGmmaWarpSpecializedILi10ENS5_IJNS4_1CILi2EEENSA_ILi1EEESC_EEENS1_35KernelTmaWarpSpecializedCooperativeEEENS5_IJNSA_ILi256EEENSA_ILi80EEENSA_ILi64EEEEEEaNS5_IJlSC_lEEEaSK_NS4_8TiledMMAINS4_8MMA_AtomIJNS4_4SM904GMMA26MMA_64x16x32_S32S8S8_SS_TNEEEENS4_6LayoutISD_NS5_IJSC_NSA_ILi0EEESS_EEEEENS5_IJNS4_10UnderscoreESV_SV_EEEEENS4_13SM90_TMA_LOADENS4_14ComposedLayoutINS4_7SwizzleILi2ELi4ELi3EEENS4_18smem_ptr_flag_bitsILi8EEENSR_INS5_IJNSA_ILi8EEESI_EEENS5_IJSI_SC_EEEEEEEvNS4_8identityENS4_23SM90_TMA_LOAD_MULTICASTES18_vS19_EENS_8epilogue10collective6detail29Sm90TmaWarpSpecializedAdapterINS1D_15DefaultEpilogueIaSK_SK_NS1C_6thread17LinearCombinationIaLi1EiiLNS1H_9ScaleType4KindE0ELNS_15FloatRoundStyleE2EaEENS1_15EpilogueDefaultEEEEEvvEEEEvNT_6ParamsE,"aw",@nobits
	.sectionflags	@""
	.align	16
	.zero		1024


//--------------------- .nv.shared.reserved.0     --------------------------
	.section	.nv.shared.reserved.0,"aw",@nobits
	.weak		__nv_reservedSMEM_offset_0_alias
	.size		__nv_reservedSMEM_offset_0_alias, 0, 0
	.other		__nv_reservedSMEM_offset_0_alias,@"STO_CUDA_RESERVED_SHARED STV_DEFAULT"
__nv_reservedSMEM_offset_0_alias:
	.zero		0


//--------------------- .nv.global                --------------------------
	.section	.nv.global,"aw",@nobits
.nv.global:
	.type		_ZN40_INTERNAL_0efc51f9_4_k_cu_ff535936_132754cute1_E,@object
	.size		_ZN40_INTERNAL_0efc51f9_4_k_cu_ff535936_132754cute1_E,(_ZN40_INTERNAL_0efc51f9_4_k_cu_ff535936_132754cuda3std3__45__cpo6cbeginE - _ZN40_INTERNAL_0efc51f9_4_k_cu_ff535936_132754cute1_E)
_ZN40_INTERNAL_0efc51f9_4_k_cu_ff535936_132754cute1_E:
	.zero		1
	.type		_ZN40_INTERNAL_0efc51f9_4_k_cu_ff535936_132754cuda3std3__45__cpo6cbeginE,@object
	.size		_ZN40_INTERNAL_0efc51f9_4_k_cu_ff535936_132754cuda3std3__45__cpo6cbeginE,(_ZN40_INTERNAL_0efc51f9_4_k_cu_ff535936_132754cuda3std3__48in_placeE - _ZN40_INTERNAL_0efc51f9_4_k_cu_ff535936_132754cuda3std3__45__cpo6cbeginE)
_ZN40_INTERNAL_0efc51f9_4_k_cu_ff535936_132754cuda3std3__45__cpo6cbeginE:
	.zero		1
	.type		_ZN40_INTERNAL_0efc51f9_4_k_cu_ff535936_132754cuda3std3__48in_placeE,@object
	.size		_ZN40_INTERNAL_0efc51f9_4_k_cu_ff535936_132754cuda3std3__48in_placeE,(_ZN40_INTERNAL_0efc51f9_4_k_cu_ff535936_132754cuda3std6ranges3__45__cpo9iter_moveE - _ZN40_INTERNAL_0efc51f9_4_k_cu_ff535936_132754cuda3std3__48in_placeE)
_ZN40_INTERNAL_0efc51f9_4_k_cu_ff535936_132754cuda3std3__48in_placeE:
	.zero		1
	.type		_ZN40_INTERNAL_0efc51f9_4_k_cu_ff535936_132754cuda3std6ranges3__45__cpo9iter_moveE,@object
	.size		_ZN40_INTERNAL_0efc51f9_4_k_cu_ff535936_132754cuda3std6ranges3__45__cpo9iter_moveE,(_ZN40_INTERNAL_0efc51f9_4_k_cu_ff535936_132754cuda3std3__45__cpo5beginE - _ZN40_INTERNAL_0efc51f9_4_k_cu_ff535936_132754cuda3std6ranges3__45__cpo9iter_moveE)
_ZN40_INTERNAL_0efc51f9_4_k_cu_ff535936_132754cuda3std6ranges3__45__cpo9iter_moveE:
	.zero		1
	.type		_ZN40_INTERNAL_0efc51f9_4_k_cu_ff535936_132754cuda3std3__45__cpo5beginE,@object
	.size		_ZN40_INTERNAL_0efc51f9_4_k_cu_ff535936_132754cuda3std3__45__cpo5beginE,(_ZN40_INTERNAL_0efc51f9_4_k_cu_ff535936_132754cuda3std3__442_GLOBAL__N__0efc51f9_4_k_cu_ff535936_132756ignoreE - _ZN40_INTERNAL_0efc51f9_4_k_cu_ff535936_132754cuda3std3__45__cpo5beginE)
_ZN40_INTERNAL_0efc51f9_4_k_cu_ff535936_132754cuda3std3__45__cpo5beginE:
	.zero		1
	.type		_ZN40_INTERNAL_0efc51f9_4_k_cu_ff535936_132754cuda3std3__442_GLOBAL__N__0efc51f9_4_k_cu_ff535936_132756ignoreE,@object
	.size		_ZN40_INTERNAL_0efc51f9_4_k_cu_ff535936_132754cuda3std3__442_GLOBAL__N__0efc51f9_4_k_cu_ff535936_132756ignoreE,(_ZN40_INTERNAL_0efc51f9_4_k_cu_ff535936_132754cute7productE - _ZN40_INTERNAL_0efc51f9_4_k_cu_ff535936_132754cuda3std3__442_GLOBAL__N__0efc51f9_4_k_cu_ff535936_132756ignoreE)
_ZN40_INTERNAL_0efc51f9_4_k_cu_ff535936_132754cuda3std3__442_GLOBAL__N__0efc51f9_4_k_cu_ff535936_132756ignoreE:
	.zero		1
	.type		_ZN40_INTERNAL_0efc51f9_4_k_cu_ff535936_132754cute7productE,@object
	.size		_ZN40_INTERNAL_0efc51f9_4_k_cu_ff535936_132754cute7productE,(_ZN40_INTERNAL_0efc51f9_4_k_cu_ff535936_132754cuda3std3__45__cpo3endE - _ZN40_INTERNAL_0efc51f9_4_k_cu_ff535936_132754cute7productE)
_ZN40_INTERNAL_0efc51f9_4_k_cu_ff535936_132754cute7productE:
	.zero		1
	.type		_ZN40_INTERNAL_0efc51f9_4_k_cu_ff535936_132754cuda3std3__45__cpo3endE,@object
	.size		_ZN40_INTERNAL_0efc51f9_4_k_cu_ff535936_132754cuda3std3__45__cpo3endE,(_ZN40_INTERNAL_0efc51f9_4_k_cu_ff535936_132754cuda3std3__419piecewise_constructE - _ZN40_INTERNAL_0efc51f9_4_k_cu_ff535936_132754cuda3std3__45__cpo3endE)
_ZN40_INTERNAL_0efc51f9_4_k_cu_ff535936_132754cuda3std3__45__cpo3endE:
	.zero		1
	.type		_ZN40_INTERNAL_0efc51f9_4_k_cu_ff535936_132754cuda3std3__419piecewise_constructE,@object
	.size		_ZN40_INTERNAL_0efc51f9_4_k_cu_ff535936_132754cuda3std3__419piecewise_constructE,(_ZN40_INTERNAL_0efc51f9_4_k_cu_ff535936_132754cuda3std3__45__cpo4cendE - _ZN40_INTERNAL_0efc51f9_4_k_cu_ff535936_132754cuda3std3__419piecewise_constructE)
_ZN40_INTERNAL_0efc51f9_4_k_cu_ff535936_132754cuda3std3__419piecewise_constructE:
	.zero		1
	.type		_ZN40_INTERNAL_0efc51f9_4_k_cu_ff535936_132754cuda3std3__45__cpo4cendE,@object
	.size		_ZN40_INTERNAL_0efc51f9_4_k_cu_ff535936_132754cuda3std3__45__cpo4cendE,(_ZN40_INTERNAL_0efc51f9_4_k_cu_ff535936_132754cuda3std6ranges3__45__cpo4swapE - _ZN40_INTERNAL_0efc51f9_4_k_cu_ff535936_132754cuda3std3__45__cpo4cendE)
_ZN40_INTERNAL_0efc51f9_4_k_cu_ff535936_132754cuda3std3__45__cpo4cendE:
	.zero		1
	.type		_ZN40_INTERNAL_0efc51f9_4_k_cu_ff535936_132754cuda3std6ranges3__45__cpo4swapE,@object
	.size		_ZN40_INTERNAL_0efc51f9_4_k_cu_ff535936_132754cuda3std6ranges3__45__cpo4swapE,(.L_8 - _ZN40_INTERNAL_0efc51f9_4_k_cu_ff535936_132754cuda3std6ranges3__45__cpo4swapE)
_ZN40_INTERNAL_0efc51f9_4_k_cu_ff535936_132754cuda3std6ranges3__45__cpo4swapE:
	.zero		1
.L_8:


//--------------------- .nv.constant0._ZN7cutlass13device_kernelINS_4gemm6kernel13GemmUniversalIN4cute5tupleIJiiiiEEENS1_10collective13CollectiveMmaINS1_34MainloopSm90TmaGmmaWarpSpecializedILi10ENS5_IJNS4_1CILi2EEENSA_ILi1EEESC_EEENS1_35KernelTmaWarpSpecializedCooperativeEEENS5_IJNSA_ILi256EEENSA_ILi80EEENSA_ILi64EEEEEEaNS5_IJlSC_lEEEaSK_NS4_8TiledMMAINS4_8MMA_AtomIJNS4_4SM904GMMA26MMA_64x16x32_S32S8S8_SS_TNEEEENS4_6LayoutISD_NS5_IJSC_NSA_ILi0EEESS_EEEEENS5_IJNS4_10UnderscoreESV_SV_EEEEENS4_13SM90_TMA_LOADENS4_14ComposedLayoutINS4_7SwizzleILi2ELi4ELi3EEENS4_18smem_ptr_flag_bitsILi8EEENSR_INS5_IJNSA_ILi8EEESI_EEENS5_IJSI_SC_EEEEEEEvNS4_8identityENS4_23SM90_TMA_LOAD_MULTICASTES18_vS19_EENS_8epilogue10collective6detail29Sm90TmaWarpSpecializedAdapterINS1D_15DefaultEpilogueIaSK_SK_NS1C_6thread17LinearCombinationIaLi1EiiLNS1H_9ScaleType4KindE0ELNS_15FloatRoundStyleE2EaEENS1_15EpilogueDefaultEEEEEvvEEEEvNT_6ParamsE --------------------------
	.section	.nv.constant0._ZN7cutlass13device_kernelINS_4gemm6kernel13GemmUniversalIN4cute5tupleIJiiiiEEENS1_10collective13CollectiveMmaINS1_34MainloopSm90TmaGmmaWarpSpecializedILi10ENS5_IJNS4_1CILi2EEENSA_ILi1EEESC_EEENS1_35KernelTmaWarpSpecializedCooperativeEEENS5_IJNSA_ILi256EEENSA_ILi80EEENSA_ILi64EEEEEEaNS5_IJlSC_lEEEaSK_NS4_8TiledMMAINS4_8MMA_AtomIJNS4_4SM904GMMA26MMA_64x16x32_S32S8S8_SS_TNEEEENS4_6LayoutISD_NS5_IJSC_NSA_ILi0EEESS_EEEEENS5_IJNS4_10UnderscoreESV_SV_EEEEENS4_13SM90_TMA_LOADENS4_14ComposedLayoutINS4_7SwizzleILi2ELi4ELi3EEENS4_18smem_ptr_flag_bitsILi8EEENSR_INS5_IJNSA_ILi8EEESI_EEENS5_IJSI_SC_EEEEEEEvNS4_8identityENS4_23SM90_TMA_LOAD_MULTICASTES18_vS19_EENS_8epilogue10collective6detail29Sm90TmaWarpSpecializedAdapterINS1D_15DefaultEpilogueIaSK_SK_NS1C_6thread17LinearCombinationIaLi1EiiLNS1H_9ScaleType4KindE0ELNS_15FloatRoundStyleE2EaEENS1_15EpilogueDefaultEEEEEvvEEEEvNT_6ParamsE,"a",@progbits
	.sectionflags	@""
	.align	4
.nv.constant0._ZN7cutlass13device_kernelINS_4gemm6kernel13GemmUniversalIN4cute5tupleIJiiiiEEENS1_10collective13CollectiveMmaINS1_34MainloopSm90TmaGmmaWarpSpecializedILi10ENS5_IJNS4_1CILi2EEENSA_ILi1EEESC_EEENS1_35KernelTmaWarpSpecializedCooperativeEEENS5_IJNSA_ILi256EEENSA_ILi80EEENSA_ILi64EEEEEEaNS5_IJlSC_lEEEaSK_NS4_8TiledMMAINS4_8MMA_AtomIJNS4_4SM904GMMA26MMA_64x16x32_S32S8S8_SS_TNEEEENS4_6LayoutISD_NS5_IJSC_NSA_ILi0EEESS_EEEEENS5_IJNS4_10UnderscoreESV_SV_EEEEENS4_13SM90_TMA_LOADENS4_14ComposedLayoutINS4_7SwizzleILi2ELi4ELi3EEENS4_18smem_ptr_flag_bitsILi8EEENSR_INS5_IJNSA_ILi8EEESI_EEENS5_IJSI_SC_EEEEEEEvNS4_8identityENS4_23SM90_TMA_LOAD_MULTICASTES18_vS19_EENS_8epilogue10collective6detail29Sm90TmaWarpSpecializedAdapterINS1D_15DefaultEpilogueIaSK_SK_NS1C_6thread17LinearCombinationIaLi1EiiLNS1H_9ScaleType4KindE0ELNS_15FloatRoundStyleE2EaEENS1_15EpilogueDefaultEEEEEvvEEEEvNT_6ParamsE:
	.zero		1664


//--------------------- SYMBOLS --------------------------

	.type		.nv.reservedSmem.offset0,@object
	.size		.nv.reservedSmem.offset0,0x4
	.type		__assertfail,@function
